//
// Generated by NVIDIA NVVM Compiler
//
// Compiler Build ID: CL-36424714
// Cuda compilation tools, release 13.0, V13.0.88
// Based on NVVM 20.0.0
//

.version 9.0
.target sm_100
.address_size 64

	// .globl	_Z11silu_kernelPK13__nv_bfloat16PS_ii

.visible .entry _Z11silu_kernelPK13__nv_bfloat16PS_ii(
	.param .u64 .ptr .align 1 _Z11silu_kernelPK13__nv_bfloat16PS_ii_param_0,
	.param .u64 .ptr .align 1 _Z11silu_kernelPK13__nv_bfloat16PS_ii_param_1,
	.param .u32 _Z11silu_kernelPK13__nv_bfloat16PS_ii_param_2,
	.param .u32 _Z11silu_kernelPK13__nv_bfloat16PS_ii_param_3
)
{
	.reg .pred 	%p<3>;
	.reg .b16 	%rs<18>;
	.reg .b32 	%r<15>;
	.reg .b32 	%f<15>;
	.reg .b64 	%rd<9>;

	ld.param.u64 	%rd1, [_Z11silu_kernelPK13__nv_bfloat16PS_ii_param_0];
	ld.param.u64 	%rd2, [_Z11silu_kernelPK13__nv_bfloat16PS_ii_param_1];
	ld.param.u32 	%r3, [_Z11silu_kernelPK13__nv_bfloat16PS_ii_param_2];
	ld.param.u32 	%r2, [_Z11silu_kernelPK13__nv_bfloat16PS_ii_param_3];
	mov.u32 	%r4, %ctaid.x;
	mov.u32 	%r5, %ntid.x;
	mov.u32 	%r6, %tid.x;
	mad.lo.s32 	%r1, %r4, %r5, %r6;
	mul.lo.s32 	%r7, %r3, 11008;
	setp.ge.s32 	%p1, %r1, %r7;
	@%p1 bra 	$L__BB0_2;
	cvta.to.global.u64 	%rd3, %rd1;
	cvta.to.global.u64 	%rd4, %rd2;
	mul.hi.s32 	%r8, %r1, 799063683;
	shr.u32 	%r9, %r8, 31;
	shr.s32 	%r10, %r8, 11;
	add.s32 	%r11, %r10, %r9;
	mul.lo.s32 	%r12, %r11, 11008;
	sub.s32 	%r13, %r1, %r12;
	mad.lo.s32 	%r14, %r2, %r11, %r13;
	mul.wide.s32 	%rd5, %r14, 2;
	add.s64 	%rd6, %rd3, %rd5;
	ld.global.nc.u16 	%rs3, [%rd6];
	ld.global.nc.u16 	%rs17, [%rd6+22016];
	mov.f32 	%f1, 0f3F800000;
	// begin inline asm
	{  cvt.rn.bf16.f32 %rs1, %f1;}

	// end inline asm
	// begin inline asm
	{neg.bf16 %rs2,%rs3;
}
	// end inline asm
	// begin inline asm
	{ cvt.f32.bf16 %f2, %rs2;}

	// end inline asm
	mul.f32 	%f3, %f2, 0f3FB8AA3C;
	// begin inline asm
	{ ex2.approx.f32 %f3, %f3; }
	// end inline asm
	// begin inline asm
	{  cvt.rn.bf16.f32 %rs5, %f3;}

	// end inline asm
	// begin inline asm
	{ add.bf16 %rs6,%rs1,%rs5; }

	// end inline asm
	// begin inline asm
	{ cvt.f32.bf16 %f6, %rs1;}

	// end inline asm
	// begin inline asm
	{ cvt.f32.bf16 %f7, %rs6;}

	// end inline asm
	abs.f32 	%f12, %f7;
	setp.ge.f32 	%p2, %f12, 0f7E800000;
	mul.f32 	%f13, %f7, 0f3E800000;
	selp.f32 	%f10, %f13, %f7, %p2;
	// begin inline asm
	{ div.approx.f32 %f8, %f6, %f10; }
	// end inline asm
	mul.f32 	%f14, %f8, 0f3E800000;
	selp.f32 	%f11, %f14, %f8, %p2;
	// begin inline asm
	{  cvt.rn.bf16.f32 %rs11, %f11;}

	// end inline asm
	// begin inline asm
	{ mul.bf16 %rs12,%rs3,%rs11; }

	// end inline asm
	// begin inline asm
	{ mul.bf16 %rs15,%rs12,%rs17; }

	// end inline asm
	mul.wide.s32 	%rd7, %r1, 2;
	add.s64 	%rd8, %rd4, %rd7;
	st.global.u16 	[%rd8], %rs15;
$L__BB0_2:
	ret;

}
	// .globl	_Z16silu_kernel_vec2PK13__nv_bfloat16PS_ii
.visible .entry _Z16silu_kernel_vec2PK13__nv_bfloat16PS_ii(
	.param .u64 .ptr .align 1 _Z16silu_kernel_vec2PK13__nv_bfloat16PS_ii_param_0,
	.param .u64 .ptr .align 1 _Z16silu_kernel_vec2PK13__nv_bfloat16PS_ii_param_1,
	.param .u32 _Z16silu_kernel_vec2PK13__nv_bfloat16PS_ii_param_2,
	.param .u32 _Z16silu_kernel_vec2PK13__nv_bfloat16PS_ii_param_3
)
{
	.reg .pred 	%p<10>;
	.reg .b16 	%rs<19>;
	.reg .b32 	%r<61>;
	.reg .b32 	%f<20>;
	.reg .b64 	%rd<18>;

	ld.param.u64 	%rd4, [_Z16silu_kernel_vec2PK13__nv_bfloat16PS_ii_param_0];
	ld.param.u64 	%rd3, [_Z16silu_kernel_vec2PK13__nv_bfloat16PS_ii_param_1];
	ld.param.u32 	%r12, [_Z16silu_kernel_vec2PK13__nv_bfloat16PS_ii_param_2];
	ld.param.u32 	%r11, [_Z16silu_kernel_vec2PK13__nv_bfloat16PS_ii_param_3];
	cvta.to.global.u64 	%rd1, %rd3;
	cvta.to.global.u64 	%rd2, %rd4;
	mov.u32 	%r13, %ctaid.x;
	mov.u32 	%r14, %ntid.x;
	mov.u32 	%r15, %tid.x;
	mad.lo.s32 	%r16, %r13, %r14, %r15;
	shl.b32 	%r1, %r16, 1;
	mul.lo.s32 	%r17, %r12, 11008;
	setp.ge.s32 	%p1, %r1, %r17;
	@%p1 bra 	$L__BB1_7;
	mul.hi.s32 	%r18, %r1, 799063683;
	shr.u32 	%r19, %r18, 31;
	shr.s32 	%r20, %r18, 11;
	add.s32 	%r21, %r20, %r19;
	mul.lo.s32 	%r22, %r21, 11008;
	sub.s32 	%r23, %r1, %r22;
	add.s32 	%r24, %r1, 1;
	mul.hi.s32 	%r25, %r24, 799063683;
	shr.u32 	%r26, %r25, 31;
	shr.s32 	%r27, %r25, 11;
	add.s32 	%r28, %r27, %r26;
	mul.lo.s32 	%r29, %r28, 11008;
	sub.s32 	%r30, %r24, %r29;
	mad.lo.s32 	%r32, %r11, %r21, %r23;
	mad.lo.s32 	%r3, %r28, %r11, %r30;
	setp.ne.s32 	%p2, %r21, %r28;
	add.s32 	%r33, %r23, 1;
	setp.ne.s32 	%p3, %r30, %r33;
	or.pred  	%p4, %p2, %p3;
	and.b32  	%r34, %r32, 3;
	setp.ne.s32 	%p5, %r34, 0;
	or.pred  	%p6, %p4, %p5;
	@%p6 bra 	$L__BB1_3;
	mul.wide.s32 	%rd9, %r32, 2;
	add.s64 	%rd10, %rd2, %rd9;
	ld.global.nc.u32 	%r60, [%rd10];
	ld.global.nc.u32 	%r59, [%rd10+22016];
	bra.uni 	$L__BB1_4;
$L__BB1_3:
	mul.wide.s32 	%rd5, %r32, 2;
	add.s64 	%rd6, %rd2, %rd5;
	ld.global.nc.u16 	%rs1, [%rd6];
	mul.wide.s32 	%rd7, %r3, 2;
	add.s64 	%rd8, %rd2, %rd7;
	ld.global.nc.u16 	%rs2, [%rd8];
	// begin inline asm
	{  mov.b32 %r60, {%rs1,%rs2};}

	// end inline asm
	ld.global.nc.u16 	%rs3, [%rd6+22016];
	ld.global.nc.u16 	%rs4, [%rd8+22016];
	// begin inline asm
	{  mov.b32 %r59, {%rs3,%rs4};}

	// end inline asm
$L__BB1_4:
	mov.f32 	%f1, 0f3F800000;
	// begin inline asm
	{.reg .b16 low;
  cvt.rn.bf16.f32 low, %f1;
  mov.b32 %r37, {low,low};}

	// end inline asm
	// begin inline asm
	{neg.bf16x2 %r38,%r60;
}
	// end inline asm
	// begin inline asm
	{.reg.b16         hl, hu;         
 .reg.b32         h,r,fl,fu, C;   
  mov.b32         {hl, hu}, %r38;   
  mov.b32         h, %r38;          
  mov.b32         fl, {0,hl};     
  mov.b32         fu, {0,hu};     
  mov.b32         C, 0x3FB8AA3CU;  
  mul.f32         fl,fl,C;        
  mul.f32         fu,fu,C;        
  ex2.approx.f32      fl, fl;     
  ex2.approx.f32      fu, fu;     
  cvt.rn.bf16.f32    hl, fl;     
  cvt.rn.bf16.f32    hu, fu;     
  mov.b32         r, {hl, hu};    
  mov.b32         %r40, r;  
}
	// end inline asm
	// begin inline asm
	{ add.bf16x2 %r42,%r37,%r40; }

	// end inline asm
	// begin inline asm
	{.reg .b16 low,high;
 mov.b32 {low,high}, %r37;
 mov.b16 %rs5, low;}
	// end inline asm
	// begin inline asm
	{.reg .b16 low,high;
 mov.b32 {low,high}, %r42;
 mov.b16 %rs6, low;}
	// end inline asm
	// begin inline asm
	{ cvt.f32.bf16 %f2, %rs5;}

	// end inline asm
	// begin inline asm
	{ cvt.f32.bf16 %f3, %rs6;}

	// end inline asm
	abs.f32 	%f14, %f3;
	setp.ge.f32 	%p7, %f14, 0f7E800000;
	mul.f32 	%f15, %f3, 0f3E800000;
	selp.f32 	%f6, %f15, %f3, %p7;
	// begin inline asm
	{ div.approx.f32 %f4, %f2, %f6; }
	// end inline asm
	mul.f32 	%f16, %f4, 0f3E800000;
	selp.f32 	%f7, %f16, %f4, %p7;
	// begin inline asm
	{  cvt.rn.bf16.f32 %rs9, %f7;}

	// end inline asm
	// begin inline asm
	{.reg .b16 low,high;
 mov.b32 {low,high}, %r37;
 mov.b16 %rs10, high;}
	// end inline asm
	// begin inline asm
	{.reg .b16 low,high;
 mov.b32 {low,high}, %r42;
 mov.b16 %rs11, high;}
	// end inline asm
	// begin inline asm
	{ cvt.f32.bf16 %f8, %rs10;}

	// end inline asm
	// begin inline asm
	{ cvt.f32.bf16 %f9, %rs11;}

	// end inline asm
	abs.f32 	%f17, %f9;
	setp.ge.f32 	%p8, %f17, 0f7E800000;
	mul.f32 	%f18, %f9, 0f3E800000;
	selp.f32 	%f12, %f18, %f9, %p8;
	// begin inline asm
	{ div.approx.f32 %f10, %f8, %f12; }
	// end inline asm
	mul.f32 	%f19, %f10, 0f3E800000;
	selp.f32 	%f13, %f19, %f10, %p8;
	// begin inline asm
	{  cvt.rn.bf16.f32 %rs14, %f13;}

	// end inline asm
	// begin inline asm
	{  mov.b32 %r49, {%rs9,%rs14};}

	// end inline asm
	// begin inline asm
	{ mul.bf16x2 %r50,%r60,%r49; }

	// end inline asm
	// begin inline asm
	{ mul.bf16x2 %r53,%r50,%r59; }

	// end inline asm
	shl.b32 	%r56, %r1, 1;
	cvt.u64.u32 	%rd11, %r56;
	add.s64 	%rd12, %rd3, %rd11;
	and.b64  	%rd13, %rd12, 3;
	setp.ne.s64 	%p9, %rd13, 0;
	@%p9 bra 	$L__BB1_6;
	mul.wide.s32 	%rd16, %r1, 2;
	add.s64 	%rd17, %rd1, %rd16;
	st.global.u32 	[%rd17], %r53;
	bra.uni 	$L__BB1_7;
$L__BB1_6:
	// begin inline asm
	{.reg .b16 low,high;
 mov.b32 {low,high}, %r53;
 mov.b16 %rs17, low;}
	// end inline asm
	mul.wide.s32 	%rd14, %r1, 2;
	add.s64 	%rd15, %rd1, %rd14;
	st.global.u16 	[%rd15], %rs17;
	// begin inline asm
	{.reg .b16 low,high;
 mov.b32 {low,high}, %r53;
 mov.b16 %rs18, high;}
	// end inline asm
	st.global.u16 	[%rd15+2], %rs18;
$L__BB1_7:
	ret;

}
	// .globl	_Z16silu_kernel_vec4PK13__nv_bfloat16PS_ii
.visible .entry _Z16silu_kernel_vec4PK13__nv_bfloat16PS_ii(
	.param .u64 .ptr .align 1 _Z16silu_kernel_vec4PK13__nv_bfloat16PS_ii_param_0,
	.param .u64 .ptr .align 1 _Z16silu_kernel_vec4PK13__nv_bfloat16PS_ii_param_1,
	.param .u32 _Z16silu_kernel_vec4PK13__nv_bfloat16PS_ii_param_2,
	.param .u32 _Z16silu_kernel_vec4PK13__nv_bfloat16PS_ii_param_3
)
{
	.reg .pred 	%p<17>;
	.reg .b16 	%rs<33>;
	.reg .b32 	%r<109>;
	.reg .b32 	%f<36>;
	.reg .b64 	%rd<24>;

	ld.param.u64 	%rd4, [_Z16silu_kernel_vec4PK13__nv_bfloat16PS_ii_param_0];
	ld.param.u64 	%rd3, [_Z16silu_kernel_vec4PK13__nv_bfloat16PS_ii_param_1];
	ld.param.u32 	%r21, [_Z16silu_kernel_vec4PK13__nv_bfloat16PS_ii_param_2];
	ld.param.u32 	%r20, [_Z16silu_kernel_vec4PK13__nv_bfloat16PS_ii_param_3];
	cvta.to.global.u64 	%rd1, %rd3;
	cvta.to.global.u64 	%rd2, %rd4;
	mov.u32 	%r22, %ctaid.x;
	mov.u32 	%r23, %ntid.x;
	mov.u32 	%r24, %tid.x;
	mad.lo.s32 	%r25, %r22, %r23, %r24;
	shl.b32 	%r1, %r25, 2;
	mul.lo.s32 	%r26, %r21, 11008;
	setp.ge.s32 	%p1, %r1, %r26;
	@%p1 bra 	$L__BB2_10;
	mul.hi.s32 	%r27, %r1, 799063683;
	shr.u32 	%r28, %r27, 31;
	shr.s32 	%r29, %r27, 11;
	add.s32 	%r30, %r29, %r28;
	mul.lo.s32 	%r31, %r30, 11008;
	sub.s32 	%r32, %r1, %r31;
	add.s32 	%r33, %r1, 1;
	mul.hi.s32 	%r34, %r33, 799063683;
	shr.u32 	%r35, %r34, 31;
	shr.s32 	%r36, %r34, 11;
	add.s32 	%r37, %r36, %r35;
	mul.lo.s32 	%r38, %r37, 11008;
	sub.s32 	%r39, %r33, %r38;
	mul.lo.s32 	%r41, %r20, %r30;
	add.s32 	%r2, %r41, %r32;
	mad.lo.s32 	%r3, %r37, %r20, %r39;
	setp.ne.s32 	%p2, %r30, %r37;
	add.s32 	%r42, %r32, 1;
	setp.ne.s32 	%p3, %r39, %r42;
	or.pred  	%p4, %p2, %p3;
	and.b32  	%r43, %r41, 3;
	setp.ne.s32 	%p5, %r43, 0;
	or.pred  	%p6, %p4, %p5;
	@%p6 bra 	$L__BB2_3;
	mul.wide.s32 	%rd9, %r2, 2;
	add.s64 	%rd10, %rd2, %rd9;
	ld.global.nc.u32 	%r106, [%rd10];
	ld.global.nc.u32 	%r105, [%rd10+22016];
	bra.uni 	$L__BB2_4;
$L__BB2_3:
	mul.wide.s32 	%rd5, %r2, 2;
	add.s64 	%rd6, %rd2, %rd5;
	ld.global.nc.u16 	%rs1, [%rd6];
	mul.wide.s32 	%rd7, %r3, 2;
	add.s64 	%rd8, %rd2, %rd7;
	ld.global.nc.u16 	%rs2, [%rd8];
	// begin inline asm
	{  mov.b32 %r106, {%rs1,%rs2};}

	// end inline asm
	ld.global.nc.u16 	%rs3, [%rd6+22016];
	ld.global.nc.u16 	%rs4, [%rd8+22016];
	// begin inline asm
	{  mov.b32 %r105, {%rs3,%rs4};}

	// end inline asm
$L__BB2_4:
	add.s32 	%r46, %r1, 2;
	mul.hi.s32 	%r47, %r46, 799063683;
	shr.u32 	%r48, %r47, 31;
	shr.s32 	%r49, %r47, 11;
	add.s32 	%r50, %r49, %r48;
	mul.lo.s32 	%r51, %r50, 11008;
	sub.s32 	%r52, %r46, %r51;
	add.s32 	%r53, %r1, 3;
	mul.hi.s32 	%r54, %r53, 799063683;
	shr.u32 	%r55, %r54, 31;
	shr.s32 	%r56, %r54, 11;
	add.s32 	%r57, %r56, %r55;
	mul.lo.s32 	%r58, %r57, 11008;
	sub.s32 	%r59, %r53, %r58;
	mad.lo.s32 	%r10, %r50, %r20, %r52;
	mad.lo.s32 	%r11, %r57, %r20, %r59;
	setp.ne.s32 	%p7, %r50, %r57;
	add.s32 	%r61, %r52, 1;
	setp.ne.s32 	%p8, %r59, %r61;
	or.pred  	%p9, %p7, %p8;
	and.b32  	%r62, %r10, 3;
	setp.ne.s32 	%p10, %r62, 0;
	or.pred  	%p11, %p9, %p10;
	@%p11 bra 	$L__BB2_6;
	mul.wide.s32 	%rd15, %r10, 2;
	add.s64 	%rd16, %rd2, %rd15;
	ld.global.nc.u32 	%r108, [%rd16];
	ld.global.nc.u32 	%r107, [%rd16+22016];
	bra.uni 	$L__BB2_7;
$L__BB2_6:
	mul.wide.s32 	%rd11, %r10, 2;
	add.s64 	%rd12, %rd2, %rd11;
	ld.global.nc.u16 	%rs5, [%rd12];
	mul.wide.s32 	%rd13, %r11, 2;
	add.s64 	%rd14, %rd2, %rd13;
	ld.global.nc.u16 	%rs6, [%rd14];
	// begin inline asm
	{  mov.b32 %r108, {%rs5,%rs6};}

	// end inline asm
	ld.global.nc.u16 	%rs7, [%rd12+22016];
	ld.global.nc.u16 	%rs8, [%rd14+22016];
	// begin inline asm
	{  mov.b32 %r107, {%rs7,%rs8};}

	// end inline asm
$L__BB2_7:
	mov.f32 	%f1, 0f3F800000;
	// begin inline asm
	{.reg .b16 low;
  cvt.rn.bf16.f32 low, %f1;
  mov.b32 %r65, {low,low};}

	// end inline asm
	// begin inline asm
	{neg.bf16x2 %r66,%r106;
}
	// end inline asm
	// begin inline asm
	{.reg.b16         hl, hu;         
 .reg.b32         h,r,fl,fu, C;   
  mov.b32         {hl, hu}, %r66;   
  mov.b32         h, %r66;          
  mov.b32         fl, {0,hl};     
  mov.b32         fu, {0,hu};     
  mov.b32         C, 0x3FB8AA3CU;  
  mul.f32         fl,fl,C;        
  mul.f32         fu,fu,C;        
  ex2.approx.f32      fl, fl;     
  ex2.approx.f32      fu, fu;     
  cvt.rn.bf16.f32    hl, fl;     
  cvt.rn.bf16.f32    hu, fu;     
  mov.b32         r, {hl, hu};    
  mov.b32         %r68, r;  
}
	// end inline asm
	// begin inline asm
	{ add.bf16x2 %r70,%r65,%r68; }

	// end inline asm
	// begin inline asm
	{.reg .b16 low,high;
 mov.b32 {low,high}, %r65;
 mov.b16 %rs9, low;}
	// end inline asm
	// begin inline asm
	{.reg .b16 low,high;
 mov.b32 {low,high}, %r70;
 mov.b16 %rs10, low;}
	// end inline asm
	// begin inline asm
	{ cvt.f32.bf16 %f2, %rs9;}

	// end inline asm
	// begin inline asm
	{ cvt.f32.bf16 %f3, %rs10;}

	// end inline asm
	abs.f32 	%f24, %f3;
	setp.ge.f32 	%p12, %f24, 0f7E800000;
	mul.f32 	%f25, %f3, 0f3E800000;
	selp.f32 	%f6, %f25, %f3, %p12;
	// begin inline asm
	{ div.approx.f32 %f4, %f2, %f6; }
	// end inline asm
	mul.f32 	%f26, %f4, 0f3E800000;
	selp.f32 	%f7, %f26, %f4, %p12;
	// begin inline asm
	{  cvt.rn.bf16.f32 %rs13, %f7;}

	// end inline asm
	// begin inline asm
	{.reg .b16 low,high;
 mov.b32 {low,high}, %r65;
 mov.b16 %rs14, high;}
	// end inline asm
	// begin inline asm
	{.reg .b16 low,high;
 mov.b32 {low,high}, %r70;
 mov.b16 %rs15, high;}
	// end inline asm
	// begin inline asm
	{ cvt.f32.bf16 %f8, %rs14;}

	// end inline asm
	// begin inline asm
	{ cvt.f32.bf16 %f9, %rs15;}

	// end inline asm
	abs.f32 	%f27, %f9;
	setp.ge.f32 	%p13, %f27, 0f7E800000;
	mul.f32 	%f28, %f9, 0f3E800000;
	selp.f32 	%f12, %f28, %f9, %p13;
	// begin inline asm
	{ div.approx.f32 %f10, %f8, %f12; }
	// end inline asm
	mul.f32 	%f29, %f10, 0f3E800000;
	selp.f32 	%f13, %f29, %f10, %p13;
	// begin inline asm
	{  cvt.rn.bf16.f32 %rs18, %f13;}

	// end inline asm
	// begin inline asm
	{  mov.b32 %r77, {%rs13,%rs18};}

	// end inline asm
	// begin inline asm
	{ mul.bf16x2 %r78,%r106,%r77; }

	// end inline asm
	// begin inline asm
	{ mul.bf16x2 %r81,%r78,%r105; }

	// end inline asm
	// begin inline asm
	{neg.bf16x2 %r84,%r108;
}
	// end inline asm
	// begin inline asm
	{.reg.b16         hl, hu;         
 .reg.b32         h,r,fl,fu, C;   
  mov.b32         {hl, hu}, %r84;   
  mov.b32         h, %r84;          
  mov.b32         fl, {0,hl};     
  mov.b32         fu, {0,hu};     
  mov.b32         C, 0x3FB8AA3CU;  
  mul.f32         fl,fl,C;        
  mul.f32         fu,fu,C;        
  ex2.approx.f32      fl, fl;     
  ex2.approx.f32      fu, fu;     
  cvt.rn.bf16.f32    hl, fl;     
  cvt.rn.bf16.f32    hu, fu;     
  mov.b32         r, {hl, hu};    
  mov.b32         %r86, r;  
}
	// end inline asm
	// begin inline asm
	{ add.bf16x2 %r88,%r65,%r86; }

	// end inline asm
	// begin inline asm
	{.reg .b16 low,high;
 mov.b32 {low,high}, %r88;
 mov.b16 %rs21, low;}
	// end inline asm
	// begin inline asm
	{ cvt.f32.bf16 %f14, %rs21;}

	// end inline asm
	abs.f32 	%f30, %f14;
	setp.ge.f32 	%p14, %f30, 0f7E800000;
	mul.f32 	%f31, %f14, 0f3E800000;
	selp.f32 	%f17, %f31, %f14, %p14;
	// begin inline asm
	{ div.approx.f32 %f15, %f2, %f17; }
	// end inline asm
	mul.f32 	%f32, %f15, 0f3E800000;
	selp.f32 	%f18, %f32, %f15, %p14;
	// begin inline asm
	{  cvt.rn.bf16.f32 %rs23, %f18;}

	// end inline asm
	// begin inline asm
	{.reg .b16 low,high;
 mov.b32 {low,high}, %r88;
 mov.b16 %rs24, high;}
	// end inline asm
	// begin inline asm
	{ cvt.f32.bf16 %f19, %rs24;}

	// end inline asm
	abs.f32 	%f33, %f19;
	setp.ge.f32 	%p15, %f33, 0f7E800000;
	mul.f32 	%f34, %f19, 0f3E800000;
	selp.f32 	%f22, %f34, %f19, %p15;
	// begin inline asm
	{ div.approx.f32 %f20, %f8, %f22; }
	// end inline asm
	mul.f32 	%f35, %f20, 0f3E800000;
	selp.f32 	%f23, %f35, %f20, %p15;
	// begin inline asm
	{  cvt.rn.bf16.f32 %rs26, %f23;}

	// end inline asm
	// begin inline asm
	{  mov.b32 %r93, {%rs23,%rs26};}

	// end inline asm
	// begin inline asm
	{ mul.bf16x2 %r94,%r108,%r93; }

	// end inline asm
	// begin inline asm
	{ mul.bf16x2 %r97,%r94,%r107; }

	// end inline asm
	shl.b32 	%r100, %r1, 1;
	cvt.u64.u32 	%rd17, %r100;
	add.s64 	%rd18, %rd3, %rd17;
	and.b64  	%rd19, %rd18, 3;
	setp.ne.s64 	%p16, %rd19, 0;
	@%p16 bra 	$L__BB2_9;
	mul.wide.s32 	%rd22, %r1, 2;
	add.s64 	%rd23, %rd1, %rd22;
	st.global.u32 	[%rd23], %r81;
	st.global.u32 	[%rd23+4], %r97;
	bra.uni 	$L__BB2_10;
$L__BB2_9:
	// begin inline asm
	{.reg .b16 low,high;
 mov.b32 {low,high}, %r81;
 mov.b16 %rs29, low;}
	// end inline asm
	mul.wide.s32 	%rd20, %r1, 2;
	add.s64 	%rd21, %rd1, %rd20;
	st.global.u16 	[%rd21], %rs29;
	// begin inline asm
	{.reg .b16 low,high;
 mov.b32 {low,high}, %r81;
 mov.b16 %rs30, high;}
	// end inline asm
	st.global.u16 	[%rd21+2], %rs30;
	// begin inline asm
	{.reg .b16 low,high;
 mov.b32 {low,high}, %r97;
 mov.b16 %rs31, low;}
	// end inline asm
	st.global.u16 	[%rd21+4], %rs31;
	// begin inline asm
	{.reg .b16 low,high;
 mov.b32 {low,high}, %r97;
 mov.b16 %rs32, high;}
	// end inline asm
	st.global.u16 	[%rd21+6], %rs32;
$L__BB2_10:
	ret;

}
	// .globl	_Z16silu_kernel_vec8PK13__nv_bfloat16PS_ii
.visible .entry _Z16silu_kernel_vec8PK13__nv_bfloat16PS_ii(
	.param .u64 .ptr .align 1 _Z16silu_kernel_vec8PK13__nv_bfloat16PS_ii_param_0,
	.param .u64 .ptr .align 1 _Z16silu_kernel_vec8PK13__nv_bfloat16PS_ii_param_1,
	.param .u32 _Z16silu_kernel_vec8PK13__nv_bfloat16PS_ii_param_2,
	.param .u32 _Z16silu_kernel_vec8PK13__nv_bfloat16PS_ii_param_3
)
{
	.reg .pred 	%p<34>;
	.reg .b16 	%rs<61>;
	.reg .b32 	%r<207>;
	.reg .b32 	%f<68>;
	.reg .b64 	%rd<39>;

	ld.param.u64 	%rd5, [_Z16silu_kernel_vec8PK13__nv_bfloat16PS_ii_param_0];
	ld.param.u64 	%rd4, [_Z16silu_kernel_vec8PK13__nv_bfloat16PS_ii_param_1];
	ld.param.u32 	%r39, [_Z16silu_kernel_vec8PK13__nv_bfloat16PS_ii_param_2];
	ld.param.u32 	%r38, [_Z16silu_kernel_vec8PK13__nv_bfloat16PS_ii_param_3];
	cvta.to.global.u64 	%rd1, %rd5;
	mov.u32 	%r40, %ctaid.x;
	mov.u32 	%r41, %ntid.x;
	mov.u32 	%r42, %tid.x;
	mad.lo.s32 	%r43, %r40, %r41, %r42;
	shl.b32 	%r1, %r43, 3;
	mul.lo.s32 	%r44, %r39, 11008;
	setp.ge.s32 	%p1, %r1, %r44;
	@%p1 bra 	$L__BB3_25;
	add.s32 	%r45, %r1, 1;
	mul.hi.s32 	%r46, %r1, 799063683;
	shr.u32 	%r47, %r46, 31;
	shr.s32 	%r48, %r46, 11;
	add.s32 	%r49, %r48, %r47;
	mul.lo.s32 	%r50, %r49, 11008;
	sub.s32 	%r51, %r1, %r50;
	mul.hi.s32 	%r52, %r45, 799063683;
	shr.u32 	%r53, %r52, 31;
	shr.s32 	%r54, %r52, 11;
	add.s32 	%r55, %r54, %r53;
	mul.lo.s32 	%r56, %r55, 11008;
	sub.s32 	%r57, %r45, %r56;
	mul.lo.s32 	%r59, %r49, %r38;
	add.s32 	%r2, %r59, %r51;
	mad.lo.s32 	%r3, %r55, %r38, %r57;
	setp.ne.s32 	%p2, %r49, %r55;
	add.s32 	%r60, %r51, 1;
	setp.ne.s32 	%p3, %r57, %r60;
	or.pred  	%p4, %p2, %p3;
	and.b32  	%r61, %r59, 3;
	setp.ne.s32 	%p5, %r61, 0;
	or.pred  	%p6, %p4, %p5;
	@%p6 bra 	$L__BB3_3;
	mul.wide.s32 	%rd10, %r2, 2;
	add.s64 	%rd11, %rd1, %rd10;
	ld.global.nc.u32 	%r199, [%rd11];
	ld.global.nc.u32 	%r200, [%rd11+22016];
	bra.uni 	$L__BB3_4;
$L__BB3_3:
	mul.wide.s32 	%rd6, %r2, 2;
	add.s64 	%rd7, %rd1, %rd6;
	ld.global.nc.u16 	%rs1, [%rd7];
	mul.wide.s32 	%rd8, %r3, 2;
	add.s64 	%rd9, %rd1, %rd8;
	ld.global.nc.u16 	%rs2, [%rd9];
	// begin inline asm
	{  mov.b32 %r199, {%rs1,%rs2};}

	// end inline asm
	ld.global.nc.u16 	%rs3, [%rd7+22016];
	ld.global.nc.u16 	%rs4, [%rd9+22016];
	// begin inline asm
	{  mov.b32 %r200, {%rs3,%rs4};}

	// end inline asm
$L__BB3_4:
	add.s32 	%r64, %r1, 2;
	add.s32 	%r65, %r1, 3;
	mul.hi.s32 	%r66, %r64, 799063683;
	shr.u32 	%r67, %r66, 31;
	shr.s32 	%r68, %r66, 11;
	add.s32 	%r69, %r68, %r67;
	mul.lo.s32 	%r70, %r69, 11008;
	sub.s32 	%r71, %r64, %r70;
	mul.hi.s32 	%r72, %r65, 799063683;
	shr.u32 	%r73, %r72, 31;
	shr.s32 	%r74, %r72, 11;
	add.s32 	%r75, %r74, %r73;
	mul.lo.s32 	%r76, %r75, 11008;
	sub.s32 	%r77, %r65, %r76;
	mad.lo.s32 	%r10, %r69, %r38, %r71;
	mad.lo.s32 	%r11, %r75, %r38, %r77;
	setp.eq.s32 	%p7, %r69, %r75;
	add.s32 	%r79, %r71, 1;
	setp.eq.s32 	%p8, %r77, %r79;
	and.pred  	%p9, %p7, %p8;
	and.b32  	%r80, %r10, 3;
	setp.eq.s32 	%p10, %r80, 0;
	and.pred  	%p11, %p9, %p10;
	@%p11 bra 	$L__BB3_6;
	mul.wide.s32 	%rd12, %r10, 2;
	add.s64 	%rd13, %rd1, %rd12;
	ld.global.nc.u16 	%rs5, [%rd13];
	mul.wide.s32 	%rd14, %r11, 2;
	add.s64 	%rd15, %rd1, %rd14;
	ld.global.nc.u16 	%rs6, [%rd15];
	// begin inline asm
	{  mov.b32 %r202, {%rs5,%rs6};}

	// end inline asm
	ld.global.nc.u16 	%rs7, [%rd13+22016];
	ld.global.nc.u16 	%rs8, [%rd15+22016];
	// begin inline asm
	{  mov.b32 %r201, {%rs7,%rs8};}

	// end inline asm
	bra.uni 	$L__BB3_7;
$L__BB3_6:
	mul.wide.s32 	%rd16, %r10, 2;
	add.s64 	%rd17, %rd1, %rd16;
	ld.global.nc.u32 	%r202, [%rd17];
	ld.global.nc.u32 	%r201, [%rd17+22016];
$L__BB3_7:
	add.s32 	%r83, %r1, 4;
	add.s32 	%r84, %r1, 5;
	mul.hi.s32 	%r85, %r83, 799063683;
	shr.u32 	%r86, %r85, 31;
	shr.s32 	%r87, %r85, 11;
	add.s32 	%r88, %r87, %r86;
	mul.lo.s32 	%r90, %r88, 11008;
	sub.s32 	%r91, %r83, %r90;
	mul.hi.s32 	%r93, %r84, 799063683;
	shr.u32 	%r94, %r93, 31;
	shr.s32 	%r95, %r93, 11;
	add.s32 	%r96, %r95, %r94;
	mul.lo.s32 	%r97, %r96, 11008;
	sub.s32 	%r98, %r84, %r97;
	mul.lo.s32 	%r100, %r88, %r38;
	add.s32 	%r18, %r100, %r91;
	mad.lo.s32 	%r19, %r96, %r38, %r98;
	setp.eq.s32 	%p12, %r88, %r96;
	add.s32 	%r101, %r91, 1;
	setp.eq.s32 	%p13, %r98, %r101;
	and.pred  	%p14, %p12, %p13;
	and.b32  	%r102, %r100, 3;
	setp.eq.s32 	%p15, %r102, 0;
	and.pred  	%p16, %p14, %p15;
	@%p16 bra 	$L__BB3_9;
	mul.wide.s32 	%rd18, %r18, 2;
	add.s64 	%rd19, %rd1, %rd18;
	ld.global.nc.u16 	%rs9, [%rd19];
	mul.wide.s32 	%rd20, %r19, 2;
	add.s64 	%rd21, %rd1, %rd20;
	ld.global.nc.u16 	%rs10, [%rd21];
	// begin inline asm
	{  mov.b32 %r204, {%rs9,%rs10};}

	// end inline asm
	ld.global.nc.u16 	%rs11, [%rd19+22016];
	ld.global.nc.u16 	%rs12, [%rd21+22016];
	// begin inline asm
	{  mov.b32 %r203, {%rs11,%rs12};}

	// end inline asm
	bra.uni 	$L__BB3_10;
$L__BB3_9:
	mul.wide.s32 	%rd22, %r18, 2;
	add.s64 	%rd23, %rd1, %rd22;
	ld.global.nc.u32 	%r204, [%rd23];
	ld.global.nc.u32 	%r203, [%rd23+22016];
$L__BB3_10:
	add.s32 	%r105, %r1, 6;
	add.s32 	%r106, %r1, 7;
	mul.hi.s32 	%r107, %r105, 799063683;
	shr.u32 	%r108, %r107, 31;
	shr.s32 	%r109, %r107, 11;
	add.s32 	%r110, %r109, %r108;
	mul.lo.s32 	%r111, %r110, 11008;
	sub.s32 	%r112, %r105, %r111;
	mul.hi.s32 	%r113, %r106, 799063683;
	shr.u32 	%r114, %r113, 31;
	shr.s32 	%r115, %r113, 11;
	add.s32 	%r116, %r115, %r114;
	mul.lo.s32 	%r117, %r116, 11008;
	sub.s32 	%r118, %r106, %r117;
	mad.lo.s32 	%r26, %r110, %r38, %r112;
	mad.lo.s32 	%r27, %r116, %r38, %r118;
	setp.eq.s32 	%p17, %r110, %r116;
	add.s32 	%r120, %r112, 1;
	setp.eq.s32 	%p18, %r118, %r120;
	and.pred  	%p19, %p17, %p18;
	and.b32  	%r121, %r26, 3;
	setp.eq.s32 	%p20, %r121, 0;
	and.pred  	%p21, %p19, %p20;
	@%p21 bra 	$L__BB3_12;
	mul.wide.s32 	%rd24, %r26, 2;
	add.s64 	%rd25, %rd1, %rd24;
	ld.global.nc.u16 	%rs13, [%rd25];
	mul.wide.s32 	%rd26, %r27, 2;
	add.s64 	%rd27, %rd1, %rd26;
	ld.global.nc.u16 	%rs14, [%rd27];
	// begin inline asm
	{  mov.b32 %r206, {%rs13,%rs14};}

	// end inline asm
	ld.global.nc.u16 	%rs15, [%rd25+22016];
	ld.global.nc.u16 	%rs16, [%rd27+22016];
	// begin inline asm
	{  mov.b32 %r205, {%rs15,%rs16};}

	// end inline asm
	bra.uni 	$L__BB3_13;
$L__BB3_12:
	mul.wide.s32 	%rd28, %r26, 2;
	add.s64 	%rd29, %rd1, %rd28;
	ld.global.nc.u32 	%r206, [%rd29];
	ld.global.nc.u32 	%r205, [%rd29+22016];
$L__BB3_13:
	mov.f32 	%f1, 0f3F800000;
	// begin inline asm
	{.reg .b16 low;
  cvt.rn.bf16.f32 low, %f1;
  mov.b32 %r124, {low,low};}

	// end inline asm
	// begin inline asm
	{.reg .b16 low,high;
 mov.b32 {low,high}, %r124;
 mov.b16 %rs17, low;}
	// end inline asm
	// begin inline asm
	{ cvt.f32.bf16 %f2, %rs17;}

	// end inline asm
	// begin inline asm
	{.reg .b16 low,high;
 mov.b32 {low,high}, %r124;
 mov.b16 %rs19, high;}
	// end inline asm
	// begin inline asm
	{ cvt.f32.bf16 %f3, %rs19;}

	// end inline asm
	// begin inline asm
	{neg.bf16x2 %r127,%r199;
}
	// end inline asm
	// begin inline asm
	{.reg.b16         hl, hu;         
 .reg.b32         h,r,fl,fu, C;   
  mov.b32         {hl, hu}, %r127;   
  mov.b32         h, %r127;          
  mov.b32         fl, {0,hl};     
  mov.b32         fu, {0,hu};     
  mov.b32         C, 0x3FB8AA3CU;  
  mul.f32         fl,fl,C;        
  mul.f32         fu,fu,C;        
  ex2.approx.f32      fl, fl;     
  ex2.approx.f32      fu, fu;     
  cvt.rn.bf16.f32    hl, fl;     
  cvt.rn.bf16.f32    hu, fu;     
  mov.b32         r, {hl, hu};    
  mov.b32         %r129, r;  
}
	// end inline asm
	// begin inline asm
	{ add.bf16x2 %r131,%r124,%r129; }

	// end inline asm
	// begin inline asm
	{.reg .b16 low,high;
 mov.b32 {low,high}, %r131;
 mov.b16 %rs21, low;}
	// end inline asm
	// begin inline asm
	{ cvt.f32.bf16 %f4, %rs21;}

	// end inline asm
	abs.f32 	%f44, %f4;
	setp.ge.f32 	%p22, %f44, 0f7E800000;
	mul.f32 	%f45, %f4, 0f3E800000;
	selp.f32 	%f7, %f45, %f4, %p22;
	// begin inline asm
	{ div.approx.f32 %f5, %f2, %f7; }
	// end inline asm
	mul.f32 	%f46, %f5, 0f3E800000;
	selp.f32 	%f8, %f46, %f5, %p22;
	// begin inline asm
	{  cvt.rn.bf16.f32 %rs23, %f8;}

	// end inline asm
	// begin inline asm
	{.reg .b16 low,high;
 mov.b32 {low,high}, %r131;
 mov.b16 %rs24, high;}
	// end inline asm
	// begin inline asm
	{ cvt.f32.bf16 %f9, %rs24;}

	// end inline asm
	abs.f32 	%f47, %f9;
	setp.ge.f32 	%p23, %f47, 0f7E800000;
	mul.f32 	%f48, %f9, 0f3E800000;
	selp.f32 	%f12, %f48, %f9, %p23;
	// begin inline asm
	{ div.approx.f32 %f10, %f3, %f12; }
	// end inline asm
	mul.f32 	%f49, %f10, 0f3E800000;
	selp.f32 	%f13, %f49, %f10, %p23;
	// begin inline asm
	{  cvt.rn.bf16.f32 %rs26, %f13;}

	// end inline asm
	// begin inline asm
	{  mov.b32 %r136, {%rs23,%rs26};}

	// end inline asm
	// begin inline asm
	{ mul.bf16x2 %r137,%r199,%r136; }

	// end inline asm
	// begin inline asm
	{ mul.bf16x2 %r140,%r137,%r200; }

	// end inline asm
	// begin inline asm
	{neg.bf16x2 %r143,%r202;
}
	// end inline asm
	// begin inline asm
	{.reg.b16         hl, hu;         
 .reg.b32         h,r,fl,fu, C;   
  mov.b32         {hl, hu}, %r143;   
  mov.b32         h, %r143;          
  mov.b32         fl, {0,hl};     
  mov.b32         fu, {0,hu};     
  mov.b32         C, 0x3FB8AA3CU;  
  mul.f32         fl,fl,C;        
  mul.f32         fu,fu,C;        
  ex2.approx.f32      fl, fl;     
  ex2.approx.f32      fu, fu;     
  cvt.rn.bf16.f32    hl, fl;     
  cvt.rn.bf16.f32    hu, fu;     
  mov.b32         r, {hl, hu};    
  mov.b32         %r145, r;  
}
	// end inline asm
	// begin inline asm
	{ add.bf16x2 %r147,%r124,%r145; }

	// end inline asm
	// begin inline asm
	{.reg .b16 low,high;
 mov.b32 {low,high}, %r147;
 mov.b16 %rs29, low;}
	// end inline asm
	// begin inline asm
	{ cvt.f32.bf16 %f14, %rs29;}

	// end inline asm
	abs.f32 	%f50, %f14;
	setp.ge.f32 	%p24, %f50, 0f7E800000;
	mul.f32 	%f51, %f14, 0f3E800000;
	selp.f32 	%f17, %f51, %f14, %p24;
	// begin inline asm
	{ div.approx.f32 %f15, %f2, %f17; }
	// end inline asm
	mul.f32 	%f52, %f15, 0f3E800000;
	selp.f32 	%f18, %f52, %f15, %p24;
	// begin inline asm
	{  cvt.rn.bf16.f32 %rs31, %f18;}

	// end inline asm
	// begin inline asm
	{.reg .b16 low,high;
 mov.b32 {low,high}, %r147;
 mov.b16 %rs32, high;}
	// end inline asm
	// begin inline asm
	{ cvt.f32.bf16 %f19, %rs32;}

	// end inline asm
	abs.f32 	%f53, %f19;
	setp.ge.f32 	%p25, %f53, 0f7E800000;
	mul.f32 	%f54, %f19, 0f3E800000;
	selp.f32 	%f22, %f54, %f19, %p25;
	// begin inline asm
	{ div.approx.f32 %f20, %f3, %f22; }
	// end inline asm
	mul.f32 	%f55, %f20, 0f3E800000;
	selp.f32 	%f23, %f55, %f20, %p25;
	// begin inline asm
	{  cvt.rn.bf16.f32 %rs34, %f23;}

	// end inline asm
	// begin inline asm
	{  mov.b32 %r152, {%rs31,%rs34};}

	// end inline asm
	// begin inline asm
	{ mul.bf16x2 %r153,%r202,%r152; }

	// end inline asm
	// begin inline asm
	{ mul.bf16x2 %r156,%r153,%r201; }

	// end inline asm
	// begin inline asm
	{neg.bf16x2 %r159,%r204;
}
	// end inline asm
	// begin inline asm
	{.reg.b16         hl, hu;         
 .reg.b32         h,r,fl,fu, C;   
  mov.b32         {hl, hu}, %r159;   
  mov.b32         h, %r159;          
  mov.b32         fl, {0,hl};     
  mov.b32         fu, {0,hu};     
  mov.b32         C, 0x3FB8AA3CU;  
  mul.f32         fl,fl,C;        
  mul.f32         fu,fu,C;        
  ex2.approx.f32      fl, fl;     
  ex2.approx.f32      fu, fu;     
  cvt.rn.bf16.f32    hl, fl;     
  cvt.rn.bf16.f32    hu, fu;     
  mov.b32         r, {hl, hu};    
  mov.b32         %r161, r;  
}
	// end inline asm
	// begin inline asm
	{ add.bf16x2 %r163,%r124,%r161; }

	// end inline asm
	// begin inline asm
	{.reg .b16 low,high;
 mov.b32 {low,high}, %r163;
 mov.b16 %rs37, low;}
	// end inline asm
	// begin inline asm
	{ cvt.f32.bf16 %f24, %rs37;}

	// end inline asm
	abs.f32 	%f56, %f24;
	setp.ge.f32 	%p26, %f56, 0f7E800000;
	mul.f32 	%f57, %f24, 0f3E800000;
	selp.f32 	%f27, %f57, %f24, %p26;
	// begin inline asm
	{ div.approx.f32 %f25, %f2, %f27; }
	// end inline asm
	mul.f32 	%f58, %f25, 0f3E800000;
	selp.f32 	%f28, %f58, %f25, %p26;
	// begin inline asm
	{  cvt.rn.bf16.f32 %rs39, %f28;}

	// end inline asm
	// begin inline asm
	{.reg .b16 low,high;
 mov.b32 {low,high}, %r163;
 mov.b16 %rs40, high;}
	// end inline asm
	// begin inline asm
	{ cvt.f32.bf16 %f29, %rs40;}

	// end inline asm
	abs.f32 	%f59, %f29;
	setp.ge.f32 	%p27, %f59, 0f7E800000;
	mul.f32 	%f60, %f29, 0f3E800000;
	selp.f32 	%f32, %f60, %f29, %p27;
	// begin inline asm
	{ div.approx.f32 %f30, %f3, %f32; }
	// end inline asm
	mul.f32 	%f61, %f30, 0f3E800000;
	selp.f32 	%f33, %f61, %f30, %p27;
	// begin inline asm
	{  cvt.rn.bf16.f32 %rs42, %f33;}

	// end inline asm
	// begin inline asm
	{  mov.b32 %r168, {%rs39,%rs42};}

	// end inline asm
	// begin inline asm
	{ mul.bf16x2 %r169,%r204,%r168; }

	// end inline asm
	// begin inline asm
	{ mul.bf16x2 %r172,%r169,%r203; }

	// end inline asm
	// begin inline asm
	{neg.bf16x2 %r175,%r206;
}
	// end inline asm
	// begin inline asm
	{.reg.b16         hl, hu;         
 .reg.b32         h,r,fl,fu, C;   
  mov.b32         {hl, hu}, %r175;   
  mov.b32         h, %r175;          
  mov.b32         fl, {0,hl};     
  mov.b32         fu, {0,hu};     
  mov.b32         C, 0x3FB8AA3CU;  
  mul.f32         fl,fl,C;        
  mul.f32         fu,fu,C;        
  ex2.approx.f32      fl, fl;     
  ex2.approx.f32      fu, fu;     
  cvt.rn.bf16.f32    hl, fl;     
  cvt.rn.bf16.f32    hu, fu;     
  mov.b32         r, {hl, hu};    
  mov.b32         %r177, r;  
}
	// end inline asm
	// begin inline asm
	{ add.bf16x2 %r179,%r124,%r177; }

	// end inline asm
	// begin inline asm
	{.reg .b16 low,high;
 mov.b32 {low,high}, %r179;
 mov.b16 %rs45, low;}
	// end inline asm
	// begin inline asm
	{ cvt.f32.bf16 %f34, %rs45;}

	// end inline asm
	abs.f32 	%f62, %f34;
	setp.ge.f32 	%p28, %f62, 0f7E800000;
	mul.f32 	%f63, %f34, 0f3E800000;
	selp.f32 	%f37, %f63, %f34, %p28;
	// begin inline asm
	{ div.approx.f32 %f35, %f2, %f37; }
	// end inline asm
	mul.f32 	%f64, %f35, 0f3E800000;
	selp.f32 	%f38, %f64, %f35, %p28;
	// begin inline asm
	{  cvt.rn.bf16.f32 %rs47, %f38;}

	// end inline asm
	// begin inline asm
	{.reg .b16 low,high;
 mov.b32 {low,high}, %r179;
 mov.b16 %rs48, high;}
	// end inline asm
	// begin inline asm
	{ cvt.f32.bf16 %f39, %rs48;}

	// end inline asm
	abs.f32 	%f65, %f39;
	setp.ge.f32 	%p29, %f65, 0f7E800000;
	mul.f32 	%f66, %f39, 0f3E800000;
	selp.f32 	%f42, %f66, %f39, %p29;
	// begin inline asm
	{ div.approx.f32 %f40, %f3, %f42; }
	// end inline asm
	mul.f32 	%f67, %f40, 0f3E800000;
	selp.f32 	%f43, %f67, %f40, %p29;
	// begin inline asm
	{  cvt.rn.bf16.f32 %rs50, %f43;}

	// end inline asm
	// begin inline asm
	{  mov.b32 %r184, {%rs47,%rs50};}

	// end inline asm
	// begin inline asm
	{ mul.bf16x2 %r185,%r206,%r184; }

	// end inline asm
	// begin inline asm
	{ mul.bf16x2 %r188,%r185,%r205; }

	// end inline asm
	mul.wide.s32 	%rd30, %r1, 2;
	add.s64 	%rd2, %rd4, %rd30;
	and.b64  	%rd31, %rd2, 3;
	setp.ne.s64 	%p30, %rd31, 0;
	cvta.to.global.u64 	%rd32, %rd4;
	add.s64 	%rd3, %rd32, %rd30;
	@%p30 bra 	$L__BB3_15;
	st.global.u32 	[%rd3], %r140;
	bra.uni 	$L__BB3_16;
$L__BB3_15:
	// begin inline asm
	{.reg .b16 low,high;
 mov.b32 {low,high}, %r140;
 mov.b16 %rs53, low;}
	// end inline asm
	st.global.u16 	[%rd3], %rs53;
	// begin inline asm
	{.reg .b16 low,high;
 mov.b32 {low,high}, %r140;
 mov.b16 %rs54, high;}
	// end inline asm
	st.global.u16 	[%rd3+2], %rs54;
$L__BB3_16:
	add.s64 	%rd33, %rd2, 4;
	and.b64  	%rd34, %rd33, 3;
	setp.eq.s64 	%p31, %rd34, 0;
	@%p31 bra 	$L__BB3_18;
	// begin inline asm
	{.reg .b16 low,high;
 mov.b32 {low,high}, %r156;
 mov.b16 %rs55, low;}
	// end inline asm
	st.global.u16 	[%rd3+4], %rs55;
	// begin inline asm
	{.reg .b16 low,high;
 mov.b32 {low,high}, %r156;
 mov.b16 %rs56, high;}
	// end inline asm
	st.global.u16 	[%rd3+6], %rs56;
	bra.uni 	$L__BB3_19;
$L__BB3_18:
	st.global.u32 	[%rd3+4], %r156;
$L__BB3_19:
	add.s64 	%rd35, %rd2, 8;
	and.b64  	%rd36, %rd35, 3;
	setp.eq.s64 	%p32, %rd36, 0;
	@%p32 bra 	$L__BB3_21;
	// begin inline asm
	{.reg .b16 low,high;
 mov.b32 {low,high}, %r172;
 mov.b16 %rs57, low;}
	// end inline asm
	st.global.u16 	[%rd3+8], %rs57;
	// begin inline asm
	{.reg .b16 low,high;
 mov.b32 {low,high}, %r172;
 mov.b16 %rs58, high;}
	// end inline asm
	st.global.u16 	[%rd3+10], %rs58;
	bra.uni 	$L__BB3_22;
$L__BB3_21:
	st.global.u32 	[%rd3+8], %r172;
$L__BB3_22:
	add.s64 	%rd37, %rd2, 12;
	and.b64  	%rd38, %rd37, 3;
	setp.eq.s64 	%p33, %rd38, 0;
	@%p33 bra 	$L__BB3_24;
	// begin inline asm
	{.reg .b16 low,high;
 mov.b32 {low,high}, %r188;
 mov.b16 %rs59, low;}
	// end inline asm
	st.global.u16 	[%rd3+12], %rs59;
	// begin inline asm
	{.reg .b16 low,high;
 mov.b32 {low,high}, %r188;
 mov.b16 %rs60, high;}
	// end inline asm
	st.global.u16 	[%rd3+14], %rs60;
	bra.uni 	$L__BB3_25;
$L__BB3_24:
	st.global.u32 	[%rd3+12], %r188;
$L__BB3_25:
	ret;

}
	// .globl	_Z17silu_kernel_bs128PK13__nv_bfloat16PS_ii
.visible .entry _Z17silu_kernel_bs128PK13__nv_bfloat16PS_ii(
	.param .u64 .ptr .align 1 _Z17silu_kernel_bs128PK13__nv_bfloat16PS_ii_param_0,
	.param .u64 .ptr .align 1 _Z17silu_kernel_bs128PK13__nv_bfloat16PS_ii_param_1,
	.param .u32 _Z17silu_kernel_bs128PK13__nv_bfloat16PS_ii_param_2,
	.param .u32 _Z17silu_kernel_bs128PK13__nv_bfloat16PS_ii_param_3
)
{
	.reg .pred 	%p<3>;
	.reg .b16 	%rs<18>;
	.reg .b32 	%r<15>;
	.reg .b32 	%f<15>;
	.reg .b64 	%rd<9>;

	ld.param.u64 	%rd1, [_Z17silu_kernel_bs128PK13__nv_bfloat16PS_ii_param_0];
	ld.param.u64 	%rd2, [_Z17silu_kernel_bs128PK13__nv_bfloat16PS_ii_param_1];
	ld.param.u32 	%r3, [_Z17silu_kernel_bs128PK13__nv_bfloat16PS_ii_param_2];
	ld.param.u32 	%r2, [_Z17silu_kernel_bs128PK13__nv_bfloat16PS_ii_param_3];
	mov.u32 	%r4, %ctaid.x;
	mov.u32 	%r5, %ntid.x;
	mov.u32 	%r6, %tid.x;
	mad.lo.s32 	%r1, %r4, %r5, %r6;
	mul.lo.s32 	%r7, %r3, 11008;
	setp.ge.s32 	%p1, %r1, %r7;
	@%p1 bra 	$L__BB4_2;
	cvta.to.global.u64 	%rd3, %rd1;
	cvta.to.global.u64 	%rd4, %rd2;
	mul.hi.s32 	%r8, %r1, 799063683;
	shr.u32 	%r9, %r8, 31;
	shr.s32 	%r10, %r8, 11;
	add.s32 	%r11, %r10, %r9;
	mul.lo.s32 	%r12, %r11, 11008;
	sub.s32 	%r13, %r1, %r12;
	mad.lo.s32 	%r14, %r2, %r11, %r13;
	mul.wide.s32 	%rd5, %r14, 2;
	add.s64 	%rd6, %rd3, %rd5;
	ld.global.nc.u16 	%rs3, [%rd6];
	ld.global.nc.u16 	%rs17, [%rd6+22016];
	mov.f32 	%f1, 0f3F800000;
	// begin inline asm
	{  cvt.rn.bf16.f32 %rs1, %f1;}

	// end inline asm
	// begin inline asm
	{neg.bf16 %rs2,%rs3;
}
	// end inline asm
	// begin inline asm
	{ cvt.f32.bf16 %f2, %rs2;}

	// end inline asm
	mul.f32 	%f3, %f2, 0f3FB8AA3C;
	// begin inline asm
	{ ex2.approx.f32 %f3, %f3; }
	// end inline asm
	// begin inline asm
	{  cvt.rn.bf16.f32 %rs5, %f3;}

	// end inline asm
	// begin inline asm
	{ add.bf16 %rs6,%rs1,%rs5; }

	// end inline asm
	// begin inline asm
	{ cvt.f32.bf16 %f6, %rs1;}

	// end inline asm
	// begin inline asm
	{ cvt.f32.bf16 %f7, %rs6;}

	// end inline asm
	abs.f32 	%f12, %f7;
	setp.ge.f32 	%p2, %f12, 0f7E800000;
	mul.f32 	%f13, %f7, 0f3E800000;
	selp.f32 	%f10, %f13, %f7, %p2;
	// begin inline asm
	{ div.approx.f32 %f8, %f6, %f10; }
	// end inline asm
	mul.f32 	%f14, %f8, 0f3E800000;
	selp.f32 	%f11, %f14, %f8, %p2;
	// begin inline asm
	{  cvt.rn.bf16.f32 %rs11, %f11;}

	// end inline asm
	// begin inline asm
	{ mul.bf16 %rs12,%rs3,%rs11; }

	// end inline asm
	// begin inline asm
	{ mul.bf16 %rs15,%rs12,%rs17; }

	// end inline asm
	mul.wide.s32 	%rd7, %r1, 2;
	add.s64 	%rd8, %rd4, %rd7;
	st.global.u16 	[%rd8], %rs15;
$L__BB4_2:
	ret;

}
	// .globl	_Z22silu_kernel_vec2_bs128PK13__nv_bfloat16PS_ii
.visible .entry _Z22silu_kernel_vec2_bs128PK13__nv_bfloat16PS_ii(
	.param .u64 .ptr .align 1 _Z22silu_kernel_vec2_bs128PK13__nv_bfloat16PS_ii_param_0,
	.param .u64 .ptr .align 1 _Z22silu_kernel_vec2_bs128PK13__nv_bfloat16PS_ii_param_1,
	.param .u32 _Z22silu_kernel_vec2_bs128PK13__nv_bfloat16PS_ii_param_2,
	.param .u32 _Z22silu_kernel_vec2_bs128PK13__nv_bfloat16PS_ii_param_3
)
{
	.reg .pred 	%p<10>;
	.reg .b16 	%rs<19>;
	.reg .b32 	%r<61>;
	.reg .b32 	%f<20>;
	.reg .b64 	%rd<18>;

	ld.param.u64 	%rd4, [_Z22silu_kernel_vec2_bs128PK13__nv_bfloat16PS_ii_param_0];
	ld.param.u64 	%rd3, [_Z22silu_kernel_vec2_bs128PK13__nv_bfloat16PS_ii_param_1];
	ld.param.u32 	%r12, [_Z22silu_kernel_vec2_bs128PK13__nv_bfloat16PS_ii_param_2];
	ld.param.u32 	%r11, [_Z22silu_kernel_vec2_bs128PK13__nv_bfloat16PS_ii_param_3];
	cvta.to.global.u64 	%rd1, %rd3;
	cvta.to.global.u64 	%rd2, %rd4;
	mov.u32 	%r13, %ctaid.x;
	mov.u32 	%r14, %ntid.x;
	mov.u32 	%r15, %tid.x;
	mad.lo.s32 	%r16, %r13, %r14, %r15;
	shl.b32 	%r1, %r16, 1;
	mul.lo.s32 	%r17, %r12, 11008;
	setp.ge.s32 	%p1, %r1, %r17;
	@%p1 bra 	$L__BB5_7;
	mul.hi.s32 	%r18, %r1, 799063683;
	shr.u32 	%r19, %r18, 31;
	shr.s32 	%r20, %r18, 11;
	add.s32 	%r21, %r20, %r19;
	mul.lo.s32 	%r22, %r21, 11008;
	sub.s32 	%r23, %r1, %r22;
	add.s32 	%r24, %r1, 1;
	mul.hi.s32 	%r25, %r24, 799063683;
	shr.u32 	%r26, %r25, 31;
	shr.s32 	%r27, %r25, 11;
	add.s32 	%r28, %r27, %r26;
	mul.lo.s32 	%r29, %r28, 11008;
	sub.s32 	%r30, %r24, %r29;
	mad.lo.s32 	%r32, %r11, %r21, %r23;
	mad.lo.s32 	%r3, %r28, %r11, %r30;
	setp.ne.s32 	%p2, %r21, %r28;
	add.s32 	%r33, %r23, 1;
	setp.ne.s32 	%p3, %r30, %r33;
	or.pred  	%p4, %p2, %p3;
	and.b32  	%r34, %r32, 3;
	setp.ne.s32 	%p5, %r34, 0;
	or.pred  	%p6, %p4, %p5;
	@%p6 bra 	$L__BB5_3;
	mul.wide.s32 	%rd9, %r32, 2;
	add.s64 	%rd10, %rd2, %rd9;
	ld.global.nc.u32 	%r60, [%rd10];
	ld.global.nc.u32 	%r59, [%rd10+22016];
	bra.uni 	$L__BB5_4;
$L__BB5_3:
	mul.wide.s32 	%rd5, %r32, 2;
	add.s64 	%rd6, %rd2, %rd5;
	ld.global.nc.u16 	%rs1, [%rd6];
	mul.wide.s32 	%rd7, %r3, 2;
	add.s64 	%rd8, %rd2, %rd7;
	ld.global.nc.u16 	%rs2, [%rd8];
	// begin inline asm
	{  mov.b32 %r60, {%rs1,%rs2};}

	// end inline asm
	ld.global.nc.u16 	%rs3, [%rd6+22016];
	ld.global.nc.u16 	%rs4, [%rd8+22016];
	// begin inline asm
	{  mov.b32 %r59, {%rs3,%rs4};}

	// end inline asm
$L__BB5_4:
	mov.f32 	%f1, 0f3F800000;
	// begin inline asm
	{.reg .b16 low;
  cvt.rn.bf16.f32 low, %f1;
  mov.b32 %r37, {low,low};}

	// end inline asm
	// begin inline asm
	{neg.bf16x2 %r38,%r60;
}
	// end inline asm
	// begin inline asm
	{.reg.b16         hl, hu;         
 .reg.b32         h,r,fl,fu, C;   
  mov.b32         {hl, hu}, %r38;   
  mov.b32         h, %r38;          
  mov.b32         fl, {0,hl};     
  mov.b32         fu, {0,hu};     
  mov.b32         C, 0x3FB8AA3CU;  
  mul.f32         fl,fl,C;        
  mul.f32         fu,fu,C;        
  ex2.approx.f32      fl, fl;     
  ex2.approx.f32      fu, fu;     
  cvt.rn.bf16.f32    hl, fl;     
  cvt.rn.bf16.f32    hu, fu;     
  mov.b32         r, {hl, hu};    
  mov.b32         %r40, r;  
}
	// end inline asm
	// begin inline asm
	{ add.bf16x2 %r42,%r37,%r40; }

	// end inline asm
	// begin inline asm
	{.reg .b16 low,high;
 mov.b32 {low,high}, %r37;
 mov.b16 %rs5, low;}
	// end inline asm
	// begin inline asm
	{.reg .b16 low,high;
 mov.b32 {low,high}, %r42;
 mov.b16 %rs6, low;}
	// end inline asm
	// begin inline asm
	{ cvt.f32.bf16 %f2, %rs5;}

	// end inline asm
	// begin inline asm
	{ cvt.f32.bf16 %f3, %rs6;}

	// end inline asm
	abs.f32 	%f14, %f3;
	setp.ge.f32 	%p7, %f14, 0f7E800000;
	mul.f32 	%f15, %f3, 0f3E800000;
	selp.f32 	%f6, %f15, %f3, %p7;
	// begin inline asm
	{ div.approx.f32 %f4, %f2, %f6; }
	// end inline asm
	mul.f32 	%f16, %f4, 0f3E800000;
	selp.f32 	%f7, %f16, %f4, %p7;
	// begin inline asm
	{  cvt.rn.bf16.f32 %rs9, %f7;}

	// end inline asm
	// begin inline asm
	{.reg .b16 low,high;
 mov.b32 {low,high}, %r37;
 mov.b16 %rs10, high;}
	// end inline asm
	// begin inline asm
	{.reg .b16 low,high;
 mov.b32 {low,high}, %r42;
 mov.b16 %rs11, high;}
	// end inline asm
	// begin inline asm
	{ cvt.f32.bf16 %f8, %rs10;}

	// end inline asm
	// begin inline asm
	{ cvt.f32.bf16 %f9, %rs11;}

	// end inline asm
	abs.f32 	%f17, %f9;
	setp.ge.f32 	%p8, %f17, 0f7E800000;
	mul.f32 	%f18, %f9, 0f3E800000;
	selp.f32 	%f12, %f18, %f9, %p8;
	// begin inline asm
	{ div.approx.f32 %f10, %f8, %f12; }
	// end inline asm
	mul.f32 	%f19, %f10, 0f3E800000;
	selp.f32 	%f13, %f19, %f10, %p8;
	// begin inline asm
	{  cvt.rn.bf16.f32 %rs14, %f13;}

	// end inline asm
	// begin inline asm
	{  mov.b32 %r49, {%rs9,%rs14};}

	// end inline asm
	// begin inline asm
	{ mul.bf16x2 %r50,%r60,%r49; }

	// end inline asm
	// begin inline asm
	{ mul.bf16x2 %r53,%r50,%r59; }

	// end inline asm
	shl.b32 	%r56, %r1, 1;
	cvt.u64.u32 	%rd11, %r56;
	add.s64 	%rd12, %rd3, %rd11;
	and.b64  	%rd13, %rd12, 3;
	setp.ne.s64 	%p9, %rd13, 0;
	@%p9 bra 	$L__BB5_6;
	mul.wide.s32 	%rd16, %r1, 2;
	add.s64 	%rd17, %rd1, %rd16;
	st.global.u32 	[%rd17], %r53;
	bra.uni 	$L__BB5_7;
$L__BB5_6:
	// begin inline asm
	{.reg .b16 low,high;
 mov.b32 {low,high}, %r53;
 mov.b16 %rs17, low;}
	// end inline asm
	mul.wide.s32 	%rd14, %r1, 2;
	add.s64 	%rd15, %rd1, %rd14;
	st.global.u16 	[%rd15], %rs17;
	// begin inline asm
	{.reg .b16 low,high;
 mov.b32 {low,high}, %r53;
 mov.b16 %rs18, high;}
	// end inline asm
	st.global.u16 	[%rd15+2], %rs18;
$L__BB5_7:
	ret;

}
	// .globl	_Z22silu_kernel_vec4_bs128PK13__nv_bfloat16PS_ii
.visible .entry _Z22silu_kernel_vec4_bs128PK13__nv_bfloat16PS_ii(
	.param .u64 .ptr .align 1 _Z22silu_kernel_vec4_bs128PK13__nv_bfloat16PS_ii_param_0,
	.param .u64 .ptr .align 1 _Z22silu_kernel_vec4_bs128PK13__nv_bfloat16PS_ii_param_1,
	.param .u32 _Z22silu_kernel_vec4_bs128PK13__nv_bfloat16PS_ii_param_2,
	.param .u32 _Z22silu_kernel_vec4_bs128PK13__nv_bfloat16PS_ii_param_3
)
{
	.reg .pred 	%p<17>;
	.reg .b16 	%rs<33>;
	.reg .b32 	%r<109>;
	.reg .b32 	%f<36>;
	.reg .b64 	%rd<24>;

	ld.param.u64 	%rd4, [_Z22silu_kernel_vec4_bs128PK13__nv_bfloat16PS_ii_param_0];
	ld.param.u64 	%rd3, [_Z22silu_kernel_vec4_bs128PK13__nv_bfloat16PS_ii_param_1];
	ld.param.u32 	%r21, [_Z22silu_kernel_vec4_bs128PK13__nv_bfloat16PS_ii_param_2];
	ld.param.u32 	%r20, [_Z22silu_kernel_vec4_bs128PK13__nv_bfloat16PS_ii_param_3];
	cvta.to.global.u64 	%rd1, %rd3;
	cvta.to.global.u64 	%rd2, %rd4;
	mov.u32 	%r22, %ctaid.x;
	mov.u32 	%r23, %ntid.x;
	mov.u32 	%r24, %tid.x;
	mad.lo.s32 	%r25, %r22, %r23, %r24;
	shl.b32 	%r1, %r25, 2;
	mul.lo.s32 	%r26, %r21, 11008;
	setp.ge.s32 	%p1, %r1, %r26;
	@%p1 bra 	$L__BB6_10;
	mul.hi.s32 	%r27, %r1, 799063683;
	shr.u32 	%r28, %r27, 31;
	shr.s32 	%r29, %r27, 11;
	add.s32 	%r30, %r29, %r28;
	mul.lo.s32 	%r31, %r30, 11008;
	sub.s32 	%r32, %r1, %r31;
	add.s32 	%r33, %r1, 1;
	mul.hi.s32 	%r34, %r33, 799063683;
	shr.u32 	%r35, %r34, 31;
	shr.s32 	%r36, %r34, 11;
	add.s32 	%r37, %r36, %r35;
	mul.lo.s32 	%r38, %r37, 11008;
	sub.s32 	%r39, %r33, %r38;
	mul.lo.s32 	%r41, %r20, %r30;
	add.s32 	%r2, %r41, %r32;
	mad.lo.s32 	%r3, %r37, %r20, %r39;
	setp.ne.s32 	%p2, %r30, %r37;
	add.s32 	%r42, %r32, 1;
	setp.ne.s32 	%p3, %r39, %r42;
	or.pred  	%p4, %p2, %p3;
	and.b32  	%r43, %r41, 3;
	setp.ne.s32 	%p5, %r43, 0;
	or.pred  	%p6, %p4, %p5;
	@%p6 bra 	$L__BB6_3;
	mul.wide.s32 	%rd9, %r2, 2;
	add.s64 	%rd10, %rd2, %rd9;
	ld.global.nc.u32 	%r106, [%rd10];
	ld.global.nc.u32 	%r105, [%rd10+22016];
	bra.uni 	$L__BB6_4;
$L__BB6_3:
	mul.wide.s32 	%rd5, %r2, 2;
	add.s64 	%rd6, %rd2, %rd5;
	ld.global.nc.u16 	%rs1, [%rd6];
	mul.wide.s32 	%rd7, %r3, 2;
	add.s64 	%rd8, %rd2, %rd7;
	ld.global.nc.u16 	%rs2, [%rd8];
	// begin inline asm
	{  mov.b32 %r106, {%rs1,%rs2};}

	// end inline asm
	ld.global.nc.u16 	%rs3, [%rd6+22016];
	ld.global.nc.u16 	%rs4, [%rd8+22016];
	// begin inline asm
	{  mov.b32 %r105, {%rs3,%rs4};}

	// end inline asm
$L__BB6_4:
	add.s32 	%r46, %r1, 2;
	mul.hi.s32 	%r47, %r46, 799063683;
	shr.u32 	%r48, %r47, 31;
	shr.s32 	%r49, %r47, 11;
	add.s32 	%r50, %r49, %r48;
	mul.lo.s32 	%r51, %r50, 11008;
	sub.s32 	%r52, %r46, %r51;
	add.s32 	%r53, %r1, 3;
	mul.hi.s32 	%r54, %r53, 799063683;
	shr.u32 	%r55, %r54, 31;
	shr.s32 	%r56, %r54, 11;
	add.s32 	%r57, %r56, %r55;
	mul.lo.s32 	%r58, %r57, 11008;
	sub.s32 	%r59, %r53, %r58;
	mad.lo.s32 	%r10, %r50, %r20, %r52;
	mad.lo.s32 	%r11, %r57, %r20, %r59;
	setp.ne.s32 	%p7, %r50, %r57;
	add.s32 	%r61, %r52, 1;
	setp.ne.s32 	%p8, %r59, %r61;
	or.pred  	%p9, %p7, %p8;
	and.b32  	%r62, %r10, 3;
	setp.ne.s32 	%p10, %r62, 0;
	or.pred  	%p11, %p9, %p10;
	@%p11 bra 	$L__BB6_6;
	mul.wide.s32 	%rd15, %r10, 2;
	add.s64 	%rd16, %rd2, %rd15;
	ld.global.nc.u32 	%r108, [%rd16];
	ld.global.nc.u32 	%r107, [%rd16+22016];
	bra.uni 	$L__BB6_7;
$L__BB6_6:
	mul.wide.s32 	%rd11, %r10, 2;
	add.s64 	%rd12, %rd2, %rd11;
	ld.global.nc.u16 	%rs5, [%rd12];
	mul.wide.s32 	%rd13, %r11, 2;
	add.s64 	%rd14, %rd2, %rd13;
	ld.global.nc.u16 	%rs6, [%rd14];
	// begin inline asm
	{  mov.b32 %r108, {%rs5,%rs6};}

	// end inline asm
	ld.global.nc.u16 	%rs7, [%rd12+22016];
	ld.global.nc.u16 	%rs8, [%rd14+22016];
	// begin inline asm
	{  mov.b32 %r107, {%rs7,%rs8};}

	// end inline asm
$L__BB6_7:
	mov.f32 	%f1, 0f3F800000;
	// begin inline asm
	{.reg .b16 low;
  cvt.rn.bf16.f32 low, %f1;
  mov.b32 %r65, {low,low};}

	// end inline asm
	// begin inline asm
	{neg.bf16x2 %r66,%r106;
}
	// end inline asm
	// begin inline asm
	{.reg.b16         hl, hu;         
 .reg.b32         h,r,fl,fu, C;   
  mov.b32         {hl, hu}, %r66;   
  mov.b32         h, %r66;          
  mov.b32         fl, {0,hl};     
  mov.b32         fu, {0,hu};     
  mov.b32         C, 0x3FB8AA3CU;  
  mul.f32         fl,fl,C;        
  mul.f32         fu,fu,C;        
  ex2.approx.f32      fl, fl;     
  ex2.approx.f32      fu, fu;     
  cvt.rn.bf16.f32    hl, fl;     
  cvt.rn.bf16.f32    hu, fu;     
  mov.b32         r, {hl, hu};    
  mov.b32         %r68, r;  
}
	// end inline asm
	// begin inline asm
	{ add.bf16x2 %r70,%r65,%r68; }

	// end inline asm
	// begin inline asm
	{.reg .b16 low,high;
 mov.b32 {low,high}, %r65;
 mov.b16 %rs9, low;}
	// end inline asm
	// begin inline asm
	{.reg .b16 low,high;
 mov.b32 {low,high}, %r70;
 mov.b16 %rs10, low;}
	// end inline asm
	// begin inline asm
	{ cvt.f32.bf16 %f2, %rs9;}

	// end inline asm
	// begin inline asm
	{ cvt.f32.bf16 %f3, %rs10;}

	// end inline asm
	abs.f32 	%f24, %f3;
	setp.ge.f32 	%p12, %f24, 0f7E800000;
	mul.f32 	%f25, %f3, 0f3E800000;
	selp.f32 	%f6, %f25, %f3, %p12;
	// begin inline asm
	{ div.approx.f32 %f4, %f2, %f6; }
	// end inline asm
	mul.f32 	%f26, %f4, 0f3E800000;
	selp.f32 	%f7, %f26, %f4, %p12;
	// begin inline asm
	{  cvt.rn.bf16.f32 %rs13, %f7;}

	// end inline asm
	// begin inline asm
	{.reg .b16 low,high;
 mov.b32 {low,high}, %r65;
 mov.b16 %rs14, high;}
	// end inline asm
	// begin inline asm
	{.reg .b16 low,high;
 mov.b32 {low,high}, %r70;
 mov.b16 %rs15, high;}
	// end inline asm
	// begin inline asm
	{ cvt.f32.bf16 %f8, %rs14;}

	// end inline asm
	// begin inline asm
	{ cvt.f32.bf16 %f9, %rs15;}

	// end inline asm
	abs.f32 	%f27, %f9;
	setp.ge.f32 	%p13, %f27, 0f7E800000;
	mul.f32 	%f28, %f9, 0f3E800000;
	selp.f32 	%f12, %f28, %f9, %p13;
	// begin inline asm
	{ div.approx.f32 %f10, %f8, %f12; }
	// end inline asm
	mul.f32 	%f29, %f10, 0f3E800000;
	selp.f32 	%f13, %f29, %f10, %p13;
	// begin inline asm
	{  cvt.rn.bf16.f32 %rs18, %f13;}

	// end inline asm
	// begin inline asm
	{  mov.b32 %r77, {%rs13,%rs18};}

	// end inline asm
	// begin inline asm
	{ mul.bf16x2 %r78,%r106,%r77; }

	// end inline asm
	// begin inline asm
	{ mul.bf16x2 %r81,%r78,%r105; }

	// end inline asm
	// begin inline asm
	{neg.bf16x2 %r84,%r108;
}
	// end inline asm
	// begin inline asm
	{.reg.b16         hl, hu;         
 .reg.b32         h,r,fl,fu, C;   
  mov.b32         {hl, hu}, %r84;   
  mov.b32         h, %r84;          
  mov.b32         fl, {0,hl};     
  mov.b32         fu, {0,hu};     
  mov.b32         C, 0x3FB8AA3CU;  
  mul.f32         fl,fl,C;        
  mul.f32         fu,fu,C;        
  ex2.approx.f32      fl, fl;     
  ex2.approx.f32      fu, fu;     
  cvt.rn.bf16.f32    hl, fl;     
  cvt.rn.bf16.f32    hu, fu;     
  mov.b32         r, {hl, hu};    
  mov.b32         %r86, r;  
}
	// end inline asm
	// begin inline asm
	{ add.bf16x2 %r88,%r65,%r86; }

	// end inline asm
	// begin inline asm
	{.reg .b16 low,high;
 mov.b32 {low,high}, %r88;
 mov.b16 %rs21, low;}
	// end inline asm
	// begin inline asm
	{ cvt.f32.bf16 %f14, %rs21;}

	// end inline asm
	abs.f32 	%f30, %f14;
	setp.ge.f32 	%p14, %f30, 0f7E800000;
	mul.f32 	%f31, %f14, 0f3E800000;
	selp.f32 	%f17, %f31, %f14, %p14;
	// begin inline asm
	{ div.approx.f32 %f15, %f2, %f17; }
	// end inline asm
	mul.f32 	%f32, %f15, 0f3E800000;
	selp.f32 	%f18, %f32, %f15, %p14;
	// begin inline asm
	{  cvt.rn.bf16.f32 %rs23, %f18;}

	// end inline asm
	// begin inline asm
	{.reg .b16 low,high;
 mov.b32 {low,high}, %r88;
 mov.b16 %rs24, high;}
	// end inline asm
	// begin inline asm
	{ cvt.f32.bf16 %f19, %rs24;}

	// end inline asm
	abs.f32 	%f33, %f19;
	setp.ge.f32 	%p15, %f33, 0f7E800000;
	mul.f32 	%f34, %f19, 0f3E800000;
	selp.f32 	%f22, %f34, %f19, %p15;
	// begin inline asm
	{ div.approx.f32 %f20, %f8, %f22; }
	// end inline asm
	mul.f32 	%f35, %f20, 0f3E800000;
	selp.f32 	%f23, %f35, %f20, %p15;
	// begin inline asm
	{  cvt.rn.bf16.f32 %rs26, %f23;}

	// end inline asm
	// begin inline asm
	{  mov.b32 %r93, {%rs23,%rs26};}

	// end inline asm
	// begin inline asm
	{ mul.bf16x2 %r94,%r108,%r93; }

	// end inline asm
	// begin inline asm
	{ mul.bf16x2 %r97,%r94,%r107; }

	// end inline asm
	shl.b32 	%r100, %r1, 1;
	cvt.u64.u32 	%rd17, %r100;
	add.s64 	%rd18, %rd3, %rd17;
	and.b64  	%rd19, %rd18, 3;
	setp.ne.s64 	%p16, %rd19, 0;
	@%p16 bra 	$L__BB6_9;
	mul.wide.s32 	%rd22, %r1, 2;
	add.s64 	%rd23, %rd1, %rd22;
	st.global.u32 	[%rd23], %r81;
	st.global.u32 	[%rd23+4], %r97;
	bra.uni 	$L__BB6_10;
$L__BB6_9:
	// begin inline asm
	{.reg .b16 low,high;
 mov.b32 {low,high}, %r81;
 mov.b16 %rs29, low;}
	// end inline asm
	mul.wide.s32 	%rd20, %r1, 2;
	add.s64 	%rd21, %rd1, %rd20;
	st.global.u16 	[%rd21], %rs29;
	// begin inline asm
	{.reg .b16 low,high;
 mov.b32 {low,high}, %r81;
 mov.b16 %rs30, high;}
	// end inline asm
	st.global.u16 	[%rd21+2], %rs30;
	// begin inline asm
	{.reg .b16 low,high;
 mov.b32 {low,high}, %r97;
 mov.b16 %rs31, low;}
	// end inline asm
	st.global.u16 	[%rd21+4], %rs31;
	// begin inline asm
	{.reg .b16 low,high;
 mov.b32 {low,high}, %r97;
 mov.b16 %rs32, high;}
	// end inline asm
	st.global.u16 	[%rd21+6], %rs32;
$L__BB6_10:
	ret;

}
	// .globl	_Z22silu_kernel_vec8_bs128PK13__nv_bfloat16PS_ii
.visible .entry _Z22silu_kernel_vec8_bs128PK13__nv_bfloat16PS_ii(
	.param .u64 .ptr .align 1 _Z22silu_kernel_vec8_bs128PK13__nv_bfloat16PS_ii_param_0,
	.param .u64 .ptr .align 1 _Z22silu_kernel_vec8_bs128PK13__nv_bfloat16PS_ii_param_1,
	.param .u32 _Z22silu_kernel_vec8_bs128PK13__nv_bfloat16PS_ii_param_2,
	.param .u32 _Z22silu_kernel_vec8_bs128PK13__nv_bfloat16PS_ii_param_3
)
{
	.reg .pred 	%p<34>;
	.reg .b16 	%rs<61>;
	.reg .b32 	%r<207>;
	.reg .b32 	%f<68>;
	.reg .b64 	%rd<39>;

	ld.param.u64 	%rd5, [_Z22silu_kernel_vec8_bs128PK13__nv_bfloat16PS_ii_param_0];
	ld.param.u64 	%rd4, [_Z22silu_kernel_vec8_bs128PK13__nv_bfloat16PS_ii_param_1];
	ld.param.u32 	%r39, [_Z22silu_kernel_vec8_bs128PK13__nv_bfloat16PS_ii_param_2];
	ld.param.u32 	%r38, [_Z22silu_kernel_vec8_bs128PK13__nv_bfloat16PS_ii_param_3];
	cvta.to.global.u64 	%rd1, %rd5;
	mov.u32 	%r40, %ctaid.x;
	mov.u32 	%r41, %ntid.x;
	mov.u32 	%r42, %tid.x;
	mad.lo.s32 	%r43, %r40, %r41, %r42;
	shl.b32 	%r1, %r43, 3;
	mul.lo.s32 	%r44, %r39, 11008;
	setp.ge.s32 	%p1, %r1, %r44;
	@%p1 bra 	$L__BB7_25;
	add.s32 	%r45, %r1, 1;
	mul.hi.s32 	%r46, %r1, 799063683;
	shr.u32 	%r47, %r46, 31;
	shr.s32 	%r48, %r46, 11;
	add.s32 	%r49, %r48, %r47;
	mul.lo.s32 	%r50, %r49, 11008;
	sub.s32 	%r51, %r1, %r50;
	mul.hi.s32 	%r52, %r45, 799063683;
	shr.u32 	%r53, %r52, 31;
	shr.s32 	%r54, %r52, 11;
	add.s32 	%r55, %r54, %r53;
	mul.lo.s32 	%r56, %r55, 11008;
	sub.s32 	%r57, %r45, %r56;
	mul.lo.s32 	%r59, %r49, %r38;
	add.s32 	%r2, %r59, %r51;
	mad.lo.s32 	%r3, %r55, %r38, %r57;
	setp.ne.s32 	%p2, %r49, %r55;
	add.s32 	%r60, %r51, 1;
	setp.ne.s32 	%p3, %r57, %r60;
	or.pred  	%p4, %p2, %p3;
	and.b32  	%r61, %r59, 3;
	setp.ne.s32 	%p5, %r61, 0;
	or.pred  	%p6, %p4, %p5;
	@%p6 bra 	$L__BB7_3;
	mul.wide.s32 	%rd10, %r2, 2;
	add.s64 	%rd11, %rd1, %rd10;
	ld.global.nc.u32 	%r199, [%rd11];
	ld.global.nc.u32 	%r200, [%rd11+22016];
	bra.uni 	$L__BB7_4;
$L__BB7_3:
	mul.wide.s32 	%rd6, %r2, 2;
	add.s64 	%rd7, %rd1, %rd6;
	ld.global.nc.u16 	%rs1, [%rd7];
	mul.wide.s32 	%rd8, %r3, 2;
	add.s64 	%rd9, %rd1, %rd8;
	ld.global.nc.u16 	%rs2, [%rd9];
	// begin inline asm
	{  mov.b32 %r199, {%rs1,%rs2};}

	// end inline asm
	ld.global.nc.u16 	%rs3, [%rd7+22016];
	ld.global.nc.u16 	%rs4, [%rd9+22016];
	// begin inline asm
	{  mov.b32 %r200, {%rs3,%rs4};}

	// end inline asm
$L__BB7_4:
	add.s32 	%r64, %r1, 2;
	add.s32 	%r65, %r1, 3;
	mul.hi.s32 	%r66, %r64, 799063683;
	shr.u32 	%r67, %r66, 31;
	shr.s32 	%r68, %r66, 11;
	add.s32 	%r69, %r68, %r67;
	mul.lo.s32 	%r70, %r69, 11008;
	sub.s32 	%r71, %r64, %r70;
	mul.hi.s32 	%r72, %r65, 799063683;
	shr.u32 	%r73, %r72, 31;
	shr.s32 	%r74, %r72, 11;
	add.s32 	%r75, %r74, %r73;
	mul.lo.s32 	%r76, %r75, 11008;
	sub.s32 	%r77, %r65, %r76;
	mad.lo.s32 	%r10, %r69, %r38, %r71;
	mad.lo.s32 	%r11, %r75, %r38, %r77;
	setp.eq.s32 	%p7, %r69, %r75;
	add.s32 	%r79, %r71, 1;
	setp.eq.s32 	%p8, %r77, %r79;
	and.pred  	%p9, %p7, %p8;
	and.b32  	%r80, %r10, 3;
	setp.eq.s32 	%p10, %r80, 0;
	and.pred  	%p11, %p9, %p10;
	@%p11 bra 	$L__BB7_6;
	mul.wide.s32 	%rd12, %r10, 2;
	add.s64 	%rd13, %rd1, %rd12;
	ld.global.nc.u16 	%rs5, [%rd13];
	mul.wide.s32 	%rd14, %r11, 2;
	add.s64 	%rd15, %rd1, %rd14;
	ld.global.nc.u16 	%rs6, [%rd15];
	// begin inline asm
	{  mov.b32 %r202, {%rs5,%rs6};}

	// end inline asm
	ld.global.nc.u16 	%rs7, [%rd13+22016];
	ld.global.nc.u16 	%rs8, [%rd15+22016];
	// begin inline asm
	{  mov.b32 %r201, {%rs7,%rs8};}

	// end inline asm
	bra.uni 	$L__BB7_7;
$L__BB7_6:
	mul.wide.s32 	%rd16, %r10, 2;
	add.s64 	%rd17, %rd1, %rd16;
	ld.global.nc.u32 	%r202, [%rd17];
	ld.global.nc.u32 	%r201, [%rd17+22016];
$L__BB7_7:
	add.s32 	%r83, %r1, 4;
	add.s32 	%r84, %r1, 5;
	mul.hi.s32 	%r85, %r83, 799063683;
	shr.u32 	%r86, %r85, 31;
	shr.s32 	%r87, %r85, 11;
	add.s32 	%r88, %r87, %r86;
	mul.lo.s32 	%r90, %r88, 11008;
	sub.s32 	%r91, %r83, %r90;
	mul.hi.s32 	%r93, %r84, 799063683;
	shr.u32 	%r94, %r93, 31;
	shr.s32 	%r95, %r93, 11;
	add.s32 	%r96, %r95, %r94;
	mul.lo.s32 	%r97, %r96, 11008;
	sub.s32 	%r98, %r84, %r97;
	mul.lo.s32 	%r100, %r88, %r38;
	add.s32 	%r18, %r100, %r91;
	mad.lo.s32 	%r19, %r96, %r38, %r98;
	setp.eq.s32 	%p12, %r88, %r96;
	add.s32 	%r101, %r91, 1;
	setp.eq.s32 	%p13, %r98, %r101;
	and.pred  	%p14, %p12, %p13;
	and.b32  	%r102, %r100, 3;
	setp.eq.s32 	%p15, %r102, 0;
	and.pred  	%p16, %p14, %p15;
	@%p16 bra 	$L__BB7_9;
	mul.wide.s32 	%rd18, %r18, 2;
	add.s64 	%rd19, %rd1, %rd18;
	ld.global.nc.u16 	%rs9, [%rd19];
	mul.wide.s32 	%rd20, %r19, 2;
	add.s64 	%rd21, %rd1, %rd20;
	ld.global.nc.u16 	%rs10, [%rd21];
	// begin inline asm
	{  mov.b32 %r204, {%rs9,%rs10};}

	// end inline asm
	ld.global.nc.u16 	%rs11, [%rd19+22016];
	ld.global.nc.u16 	%rs12, [%rd21+22016];
	// begin inline asm
	{  mov.b32 %r203, {%rs11,%rs12};}

	// end inline asm
	bra.uni 	$L__BB7_10;
$L__BB7_9:
	mul.wide.s32 	%rd22, %r18, 2;
	add.s64 	%rd23, %rd1, %rd22;
	ld.global.nc.u32 	%r204, [%rd23];
	ld.global.nc.u32 	%r203, [%rd23+22016];
$L__BB7_10:
	add.s32 	%r105, %r1, 6;
	add.s32 	%r106, %r1, 7;
	mul.hi.s32 	%r107, %r105, 799063683;
	shr.u32 	%r108, %r107, 31;
	shr.s32 	%r109, %r107, 11;
	add.s32 	%r110, %r109, %r108;
	mul.lo.s32 	%r111, %r110, 11008;
	sub.s32 	%r112, %r105, %r111;
	mul.hi.s32 	%r113, %r106, 799063683;
	shr.u32 	%r114, %r113, 31;
	shr.s32 	%r115, %r113, 11;
	add.s32 	%r116, %r115, %r114;
	mul.lo.s32 	%r117, %r116, 11008;
	sub.s32 	%r118, %r106, %r117;
	mad.lo.s32 	%r26, %r110, %r38, %r112;
	mad.lo.s32 	%r27, %r116, %r38, %r118;
	setp.eq.s32 	%p17, %r110, %r116;
	add.s32 	%r120, %r112, 1;
	setp.eq.s32 	%p18, %r118, %r120;
	and.pred  	%p19, %p17, %p18;
	and.b32  	%r121, %r26, 3;
	setp.eq.s32 	%p20, %r121, 0;
	and.pred  	%p21, %p19, %p20;
	@%p21 bra 	$L__BB7_12;
	mul.wide.s32 	%rd24, %r26, 2;
	add.s64 	%rd25, %rd1, %rd24;
	ld.global.nc.u16 	%rs13, [%rd25];
	mul.wide.s32 	%rd26, %r27, 2;
	add.s64 	%rd27, %rd1, %rd26;
	ld.global.nc.u16 	%rs14, [%rd27];
	// begin inline asm
	{  mov.b32 %r206, {%rs13,%rs14};}

	// end inline asm
	ld.global.nc.u16 	%rs15, [%rd25+22016];
	ld.global.nc.u16 	%rs16, [%rd27+22016];
	// begin inline asm
	{  mov.b32 %r205, {%rs15,%rs16};}

	// end inline asm
	bra.uni 	$L__BB7_13;
$L__BB7_12:
	mul.wide.s32 	%rd28, %r26, 2;
	add.s64 	%rd29, %rd1, %rd28;
	ld.global.nc.u32 	%r206, [%rd29];
	ld.global.nc.u32 	%r205, [%rd29+22016];
$L__BB7_13:
	mov.f32 	%f1, 0f3F800000;
	// begin inline asm
	{.reg .b16 low;
  cvt.rn.bf16.f32 low, %f1;
  mov.b32 %r124, {low,low};}

	// end inline asm
	// begin inline asm
	{.reg .b16 low,high;
 mov.b32 {low,high}, %r124;
 mov.b16 %rs17, low;}
	// end inline asm
	// begin inline asm
	{ cvt.f32.bf16 %f2, %rs17;}

	// end inline asm
	// begin inline asm
	{.reg .b16 low,high;
 mov.b32 {low,high}, %r124;
 mov.b16 %rs19, high;}
	// end inline asm
	// begin inline asm
	{ cvt.f32.bf16 %f3, %rs19;}

	// end inline asm
	// begin inline asm
	{neg.bf16x2 %r127,%r199;
}
	// end inline asm
	// begin inline asm
	{.reg.b16         hl, hu;         
 .reg.b32         h,r,fl,fu, C;   
  mov.b32         {hl, hu}, %r127;   
  mov.b32         h, %r127;          
  mov.b32         fl, {0,hl};     
  mov.b32         fu, {0,hu};     
  mov.b32         C, 0x3FB8AA3CU;  
  mul.f32         fl,fl,C;        
  mul.f32         fu,fu,C;        
  ex2.approx.f32      fl, fl;     
  ex2.approx.f32      fu, fu;     
  cvt.rn.bf16.f32    hl, fl;     
  cvt.rn.bf16.f32    hu, fu;     
  mov.b32         r, {hl, hu};    
  mov.b32         %r129, r;  
}
	// end inline asm
	// begin inline asm
	{ add.bf16x2 %r131,%r124,%r129; }

	// end inline asm
	// begin inline asm
	{.reg .b16 low,high;
 mov.b32 {low,high}, %r131;
 mov.b16 %rs21, low;}
	// end inline asm
	// begin inline asm
	{ cvt.f32.bf16 %f4, %rs21;}

	// end inline asm
	abs.f32 	%f44, %f4;
	setp.ge.f32 	%p22, %f44, 0f7E800000;
	mul.f32 	%f45, %f4, 0f3E800000;
	selp.f32 	%f7, %f45, %f4, %p22;
	// begin inline asm
	{ div.approx.f32 %f5, %f2, %f7; }
	// end inline asm
	mul.f32 	%f46, %f5, 0f3E800000;
	selp.f32 	%f8, %f46, %f5, %p22;
	// begin inline asm
	{  cvt.rn.bf16.f32 %rs23, %f8;}

	// end inline asm
	// begin inline asm
	{.reg .b16 low,high;
 mov.b32 {low,high}, %r131;
 mov.b16 %rs24, high;}
	// end inline asm
	// begin inline asm
	{ cvt.f32.bf16 %f9, %rs24;}

	// end inline asm
	abs.f32 	%f47, %f9;
	setp.ge.f32 	%p23, %f47, 0f7E800000;
	mul.f32 	%f48, %f9, 0f3E800000;
	selp.f32 	%f12, %f48, %f9, %p23;
	// begin inline asm
	{ div.approx.f32 %f10, %f3, %f12; }
	// end inline asm
	mul.f32 	%f49, %f10, 0f3E800000;
	selp.f32 	%f13, %f49, %f10, %p23;
	// begin inline asm
	{  cvt.rn.bf16.f32 %rs26, %f13;}

	// end inline asm
	// begin inline asm
	{  mov.b32 %r136, {%rs23,%rs26};}

	// end inline asm
	// begin inline asm
	{ mul.bf16x2 %r137,%r199,%r136; }

	// end inline asm
	// begin inline asm
	{ mul.bf16x2 %r140,%r137,%r200; }

	// end inline asm
	// begin inline asm
	{neg.bf16x2 %r143,%r202;
}
	// end inline asm
	// begin inline asm
	{.reg.b16         hl, hu;         
 .reg.b32         h,r,fl,fu, C;   
  mov.b32         {hl, hu}, %r143;   
  mov.b32         h, %r143;          
  mov.b32         fl, {0,hl};     
  mov.b32         fu, {0,hu};     
  mov.b32         C, 0x3FB8AA3CU;  
  mul.f32         fl,fl,C;        
  mul.f32         fu,fu,C;        
  ex2.approx.f32      fl, fl;     
  ex2.approx.f32      fu, fu;     
  cvt.rn.bf16.f32    hl, fl;     
  cvt.rn.bf16.f32    hu, fu;     
  mov.b32         r, {hl, hu};    
  mov.b32         %r145, r;  
}
	// end inline asm
	// begin inline asm
	{ add.bf16x2 %r147,%r124,%r145; }

	// end inline asm
	// begin inline asm
	{.reg .b16 low,high;
 mov.b32 {low,high}, %r147;
 mov.b16 %rs29, low;}
	// end inline asm
	// begin inline asm
	{ cvt.f32.bf16 %f14, %rs29;}

	// end inline asm
	abs.f32 	%f50, %f14;
	setp.ge.f32 	%p24, %f50, 0f7E800000;
	mul.f32 	%f51, %f14, 0f3E800000;
	selp.f32 	%f17, %f51, %f14, %p24;
	// begin inline asm
	{ div.approx.f32 %f15, %f2, %f17; }
	// end inline asm
	mul.f32 	%f52, %f15, 0f3E800000;
	selp.f32 	%f18, %f52, %f15, %p24;
	// begin inline asm
	{  cvt.rn.bf16.f32 %rs31, %f18;}

	// end inline asm
	// begin inline asm
	{.reg .b16 low,high;
 mov.b32 {low,high}, %r147;
 mov.b16 %rs32, high;}
	// end inline asm
	// begin inline asm
	{ cvt.f32.bf16 %f19, %rs32;}

	// end inline asm
	abs.f32 	%f53, %f19;
	setp.ge.f32 	%p25, %f53, 0f7E800000;
	mul.f32 	%f54, %f19, 0f3E800000;
	selp.f32 	%f22, %f54, %f19, %p25;
	// begin inline asm
	{ div.approx.f32 %f20, %f3, %f22; }
	// end inline asm
	mul.f32 	%f55, %f20, 0f3E800000;
	selp.f32 	%f23, %f55, %f20, %p25;
	// begin inline asm
	{  cvt.rn.bf16.f32 %rs34, %f23;}

	// end inline asm
	// begin inline asm
	{  mov.b32 %r152, {%rs31,%rs34};}

	// end inline asm
	// begin inline asm
	{ mul.bf16x2 %r153,%r202,%r152; }

	// end inline asm
	// begin inline asm
	{ mul.bf16x2 %r156,%r153,%r201; }

	// end inline asm
	// begin inline asm
	{neg.bf16x2 %r159,%r204;
}
	// end inline asm
	// begin inline asm
	{.reg.b16         hl, hu;         
 .reg.b32         h,r,fl,fu, C;   
  mov.b32         {hl, hu}, %r159;   
  mov.b32         h, %r159;          
  mov.b32         fl, {0,hl};     
  mov.b32         fu, {0,hu};     
  mov.b32         C, 0x3FB8AA3CU;  
  mul.f32         fl,fl,C;        
  mul.f32         fu,fu,C;        
  ex2.approx.f32      fl, fl;     
  ex2.approx.f32      fu, fu;     
  cvt.rn.bf16.f32    hl, fl;     
  cvt.rn.bf16.f32    hu, fu;     
  mov.b32         r, {hl, hu};    
  mov.b32         %r161, r;  
}
	// end inline asm
	// begin inline asm
	{ add.bf16x2 %r163,%r124,%r161; }

	// end inline asm
	// begin inline asm
	{.reg .b16 low,high;
 mov.b32 {low,high}, %r163;
 mov.b16 %rs37, low;}
	// end inline asm
	// begin inline asm
	{ cvt.f32.bf16 %f24, %rs37;}

	// end inline asm
	abs.f32 	%f56, %f24;
	setp.ge.f32 	%p26, %f56, 0f7E800000;
	mul.f32 	%f57, %f24, 0f3E800000;
	selp.f32 	%f27, %f57, %f24, %p26;
	// begin inline asm
	{ div.approx.f32 %f25, %f2, %f27; }
	// end inline asm
	mul.f32 	%f58, %f25, 0f3E800000;
	selp.f32 	%f28, %f58, %f25, %p26;
	// begin inline asm
	{  cvt.rn.bf16.f32 %rs39, %f28;}

	// end inline asm
	// begin inline asm
	{.reg .b16 low,high;
 mov.b32 {low,high}, %r163;
 mov.b16 %rs40, high;}
	// end inline asm
	// begin inline asm
	{ cvt.f32.bf16 %f29, %rs40;}

	// end inline asm
	abs.f32 	%f59, %f29;
	setp.ge.f32 	%p27, %f59, 0f7E800000;
	mul.f32 	%f60, %f29, 0f3E800000;
	selp.f32 	%f32, %f60, %f29, %p27;
	// begin inline asm
	{ div.approx.f32 %f30, %f3, %f32; }
	// end inline asm
	mul.f32 	%f61, %f30, 0f3E800000;
	selp.f32 	%f33, %f61, %f30, %p27;
	// begin inline asm
	{  cvt.rn.bf16.f32 %rs42, %f33;}

	// end inline asm
	// begin inline asm
	{  mov.b32 %r168, {%rs39,%rs42};}

	// end inline asm
	// begin inline asm
	{ mul.bf16x2 %r169,%r204,%r168; }

	// end inline asm
	// begin inline asm
	{ mul.bf16x2 %r172,%r169,%r203; }

	// end inline asm
	// begin inline asm
	{neg.bf16x2 %r175,%r206;
}
	// end inline asm
	// begin inline asm
	{.reg.b16         hl, hu;         
 .reg.b32         h,r,fl,fu, C;   
  mov.b32         {hl, hu}, %r175;   
  mov.b32         h, %r175;          
  mov.b32         fl, {0,hl};     
  mov.b32         fu, {0,hu};     
  mov.b32         C, 0x3FB8AA3CU;  
  mul.f32         fl,fl,C;        
  mul.f32         fu,fu,C;        
  ex2.approx.f32      fl, fl;     
  ex2.approx.f32      fu, fu;     
  cvt.rn.bf16.f32    hl, fl;     
  cvt.rn.bf16.f32    hu, fu;     
  mov.b32         r, {hl, hu};    
  mov.b32         %r177, r;  
}
	// end inline asm
	// begin inline asm
	{ add.bf16x2 %r179,%r124,%r177; }

	// end inline asm
	// begin inline asm
	{.reg .b16 low,high;
 mov.b32 {low,high}, %r179;
 mov.b16 %rs45, low;}
	// end inline asm
	// begin inline asm
	{ cvt.f32.bf16 %f34, %rs45;}

	// end inline asm
	abs.f32 	%f62, %f34;
	setp.ge.f32 	%p28, %f62, 0f7E800000;
	mul.f32 	%f63, %f34, 0f3E800000;
	selp.f32 	%f37, %f63, %f34, %p28;
	// begin inline asm
	{ div.approx.f32 %f35, %f2, %f37; }
	// end inline asm
	mul.f32 	%f64, %f35, 0f3E800000;
	selp.f32 	%f38, %f64, %f35, %p28;
	// begin inline asm
	{  cvt.rn.bf16.f32 %rs47, %f38;}

	// end inline asm
	// begin inline asm
	{.reg .b16 low,high;
 mov.b32 {low,high}, %r179;
 mov.b16 %rs48, high;}
	// end inline asm
	// begin inline asm
	{ cvt.f32.bf16 %f39, %rs48;}

	// end inline asm
	abs.f32 	%f65, %f39;
	setp.ge.f32 	%p29, %f65, 0f7E800000;
	mul.f32 	%f66, %f39, 0f3E800000;
	selp.f32 	%f42, %f66, %f39, %p29;
	// begin inline asm
	{ div.approx.f32 %f40, %f3, %f42; }
	// end inline asm
	mul.f32 	%f67, %f40, 0f3E800000;
	selp.f32 	%f43, %f67, %f40, %p29;
	// begin inline asm
	{  cvt.rn.bf16.f32 %rs50, %f43;}

	// end inline asm
	// begin inline asm
	{  mov.b32 %r184, {%rs47,%rs50};}

	// end inline asm
	// begin inline asm
	{ mul.bf16x2 %r185,%r206,%r184; }

	// end inline asm
	// begin inline asm
	{ mul.bf16x2 %r188,%r185,%r205; }

	// end inline asm
	mul.wide.s32 	%rd30, %r1, 2;
	add.s64 	%rd2, %rd4, %rd30;
	and.b64  	%rd31, %rd2, 3;
	setp.ne.s64 	%p30, %rd31, 0;
	cvta.to.global.u64 	%rd32, %rd4;
	add.s64 	%rd3, %rd32, %rd30;
	@%p30 bra 	$L__BB7_15;
	st.global.u32 	[%rd3], %r140;
	bra.uni 	$L__BB7_16;
$L__BB7_15:
	// begin inline asm
	{.reg .b16 low,high;
 mov.b32 {low,high}, %r140;
 mov.b16 %rs53, low;}
	// end inline asm
	st.global.u16 	[%rd3], %rs53;
	// begin inline asm
	{.reg .b16 low,high;
 mov.b32 {low,high}, %r140;
 mov.b16 %rs54, high;}
	// end inline asm
	st.global.u16 	[%rd3+2], %rs54;
$L__BB7_16:
	add.s64 	%rd33, %rd2, 4;
	and.b64  	%rd34, %rd33, 3;
	setp.eq.s64 	%p31, %rd34, 0;
	@%p31 bra 	$L__BB7_18;
	// begin inline asm
	{.reg .b16 low,high;
 mov.b32 {low,high}, %r156;
 mov.b16 %rs55, low;}
	// end inline asm
	st.global.u16 	[%rd3+4], %rs55;
	// begin inline asm
	{.reg .b16 low,high;
 mov.b32 {low,high}, %r156;
 mov.b16 %rs56, high;}
	// end inline asm
	st.global.u16 	[%rd3+6], %rs56;
	bra.uni 	$L__BB7_19;
$L__BB7_18:
	st.global.u32 	[%rd3+4], %r156;
$L__BB7_19:
	add.s64 	%rd35, %rd2, 8;
	and.b64  	%rd36, %rd35, 3;
	setp.eq.s64 	%p32, %rd36, 0;
	@%p32 bra 	$L__BB7_21;
	// begin inline asm
	{.reg .b16 low,high;
 mov.b32 {low,high}, %r172;
 mov.b16 %rs57, low;}
	// end inline asm
	st.global.u16 	[%rd3+8], %rs57;
	// begin inline asm
	{.reg .b16 low,high;
 mov.b32 {low,high}, %r172;
 mov.b16 %rs58, high;}
	// end inline asm
	st.global.u16 	[%rd3+10], %rs58;
	bra.uni 	$L__BB7_22;
$L__BB7_21:
	st.global.u32 	[%rd3+8], %r172;
$L__BB7_22:
	add.s64 	%rd37, %rd2, 12;
	and.b64  	%rd38, %rd37, 3;
	setp.eq.s64 	%p33, %rd38, 0;
	@%p33 bra 	$L__BB7_24;
	// begin inline asm
	{.reg .b16 low,high;
 mov.b32 {low,high}, %r188;
 mov.b16 %rs59, low;}
	// end inline asm
	st.global.u16 	[%rd3+12], %rs59;
	// begin inline asm
	{.reg .b16 low,high;
 mov.b32 {low,high}, %r188;
 mov.b16 %rs60, high;}
	// end inline asm
	st.global.u16 	[%rd3+14], %rs60;
	bra.uni 	$L__BB7_25;
$L__BB7_24:
	st.global.u32 	[%rd3+12], %r188;
$L__BB7_25:
	ret;

}
	// .globl	_Z20cache_warming_kernelPK13__nv_bfloat16i
.visible .entry _Z20cache_warming_kernelPK13__nv_bfloat16i(
	.param .u64 .ptr .align 1 _Z20cache_warming_kernelPK13__nv_bfloat16i_param_0,
	.param .u32 _Z20cache_warming_kernelPK13__nv_bfloat16i_param_1
)
{
	.local .align 2 .b8 	__local_depot8[2];
	.reg .b64 	%SP;
	.reg .b64 	%SPL;
	.reg .pred 	%p<2>;
	.reg .b16 	%rs<2>;
	.reg .b32 	%r<6>;
	.reg .b64 	%rd<7>;

	mov.u64 	%SPL, __local_depot8;
	ld.param.u64 	%rd1, [_Z20cache_warming_kernelPK13__nv_bfloat16i_param_0];
	ld.param.u32 	%r2, [_Z20cache_warming_kernelPK13__nv_bfloat16i_param_1];
	mov.u32 	%r3, %ctaid.x;
	mov.u32 	%r4, %ntid.x;
	mov.u32 	%r5, %tid.x;
	mad.lo.s32 	%r1, %r3, %r4, %r5;
	setp.ge.s32 	%p1, %r1, %r2;
	@%p1 bra 	$L__BB8_2;
	cvta.to.global.u64 	%rd2, %rd1;
	mul.wide.s32 	%rd3, %r1, 2;
	add.s64 	%rd4, %rd2, %rd3;
	ld.global.nc.u16 	%rs1, [%rd4];
	add.u64 	%rd6, %SPL, 0;
	st.local.u16 	[%rd6], %rs1;
$L__BB8_2:
	ret;

}


// ===== COMPILED SASS (sm_100) =====

	.target	sm_100

	.elftype	@"ET_EXEC"


//--------------------- .note.nv.tkinfo           --------------------------
	.section	.note.nv.tkinfo,"",@"SHT_NOTE"
	.sectionflags	@"SHF_NOTE_NV_TKINFO"
	.tkinfo
        /*0018*/ 	.word	0x00000002
        /*0030*/ 	.string	""
        /*0030*/ 	.string	"ptxas"
        /*0030*/ 	.string	"Cuda compilation tools, release 13.0, V13.0.88"
        /*0030*/ 	.string	"Build cuda_13.0.r13.0/compiler.36424714_0"
        /*0030*/ 	.string	"-arch sm_100 -m 64 "



//--------------------- .note.nv.cuinfo           --------------------------
	.section	.note.nv.cuinfo,"",@"SHT_NOTE"
	.sectionflags	@"SHF_NOTE_NV_CUINFO"
        /*0018*/ 	.short	0x0002
        /*001a*/ 	.short	0x0064
        /*001c*/ 	.short	0x0082
	.zero		2


//--------------------- .nv.info                  --------------------------
	.section	.nv.info,"",@"SHT_CUDA_INFO"
	.align	4


	//----- nvinfo : EIATTR_REGCOUNT
	.align		4
        /*0000*/ 	.byte	0x04, 0x2f
        /*0002*/ 	.short	(.L_1 - .L_0)
	.align		4
.L_0:
        /*0004*/ 	.word	index@(_Z11silu_kernelPK13__nv_bfloat16PS_ii)
        /*0008*/ 	.word	0x0000000c


	//----- nvinfo : EIATTR_FRAME_SIZE
	.align		4
.L_1:
        /*000c*/ 	.byte	0x04, 0x11
        /*000e*/ 	.short	(.L_3 - .L_2)
	.align		4
.L_2:
        /*0010*/ 	.word	index@(_Z11silu_kernelPK13__nv_bfloat16PS_ii)
        /*0014*/ 	.word	0x00000000


	//----- nvinfo : EIATTR_REGCOUNT
	.align		4
.L_3:
        /*0018*/ 	.byte	0x04, 0x2f
        /*001a*/ 	.short	(.L_5 - .L_4)
	.align		4
.L_4:
        /*001c*/ 	.word	index@(_Z16silu_kernel_vec2PK13__nv_bfloat16PS_ii)
        /*0020*/ 	.word	0x0000000f


	//----- nvinfo : EIATTR_FRAME_SIZE
	.align		4
.L_5:
        /*0024*/ 	.byte	0x04, 0x11
        /*0026*/ 	.short	(.L_7 - .L_6)
	.align		4
.L_6:
        /*0028*/ 	.word	index@(_Z16silu_kernel_vec2PK13__nv_bfloat16PS_ii)
        /*002c*/ 	.word	0x00000000


	//----- nvinfo : EIATTR_REGCOUNT
	.align		4
.L_7:
        /*0030*/ 	.byte	0x04, 0x2f
        /*0032*/ 	.short	(.L_9 - .L_8)
	.align		4
.L_8:
        /*0034*/ 	.word	index@(_Z16silu_kernel_vec4PK13__nv_bfloat16PS_ii)
        /*0038*/ 	.word	0x0000001d


	//----- nvinfo : EIATTR_FRAME_SIZE
	.align		4
.L_9:
        /*003c*/ 	.byte	0x04, 0x11
        /*003e*/ 	.short	(.L_11 - .L_10)
	.align		4
.L_10:
        /*0040*/ 	.word	index@(_Z16silu_kernel_vec4PK13__nv_bfloat16PS_ii)
        /*0044*/ 	.word	0x00000000


	//----- nvinfo : EIATTR_REGCOUNT
	.align		4
.L_11:
        /*0048*/ 	.byte	0x04, 0x2f
        /*004a*/ 	.short	(.L_13 - .L_12)
	.align		4
.L_12:
        /*004c*/ 	.word	index@(_Z16silu_kernel_vec8PK13__nv_bfloat16PS_ii)
        /*0050*/ 	.word	0x00000020


	//----- nvinfo : EIATTR_FRAME_SIZE
	.align		4
.L_13:
        /*0054*/ 	.byte	0x04, 0x11
        /*0056*/ 	.short	(.L_15 - .L_14)
	.align		4
.L_14:
        /*0058*/ 	.word	index@(_Z16silu_kernel_vec8PK13__nv_bfloat16PS_ii)
        /*005c*/ 	.word	0x00000000


	//----- nvinfo : EIATTR_REGCOUNT
	.align		4
.L_15:
        /*0060*/ 	.byte	0x04, 0x2f
        /*0062*/ 	.short	(.L_17 - .L_16)
	.align		4
.L_16:
        /*0064*/ 	.word	index@(_Z17silu_kernel_bs128PK13__nv_bfloat16PS_ii)
        /*0068*/ 	.word	0x0000000c


	//----- nvinfo : EIATTR_FRAME_SIZE
	.align		4
.L_17:
        /*006c*/ 	.byte	0x04, 0x11
        /*006e*/ 	.short	(.L_19 - .L_18)
	.align		4
.L_18:
        /*0070*/ 	.word	index@(_Z17silu_kernel_bs128PK13__nv_bfloat16PS_ii)
        /*0074*/ 	.word	0x00000000


	//----- nvinfo : EIATTR_REGCOUNT
	.align		4
.L_19:
        /*0078*/ 	.byte	0x04, 0x2f
        /*007a*/ 	.short	(.L_21 - .L_20)
	.align		4
.L_20:
        /*007c*/ 	.word	index@(_Z22silu_kernel_vec2_bs128PK13__nv_bfloat16PS_ii)
        /*0080*/ 	.word	0x0000000f


	//----- nvinfo : EIATTR_FRAME_SIZE
	.align		4
.L_21:
        /*0084*/ 	.byte	0x04, 0x11
        /*0086*/ 	.short	(.L_23 - .L_22)
	.align		4
.L_22:
        /*0088*/ 	.word	index@(_Z22silu_kernel_vec2_bs128PK13__nv_bfloat16PS_ii)
        /*008c*/ 	.word	0x00000000


	//----- nvinfo : EIATTR_REGCOUNT
	.align		4
.L_23:
        /*0090*/ 	.byte	0x04, 0x2f
        /*0092*/ 	.short	(.L_25 - .L_24)
	.align		4
.L_24:
        /*0094*/ 	.word	index@(_Z22silu_kernel_vec4_bs128PK13__nv_bfloat16PS_ii)
        /*0098*/ 	.word	0x0000001d


	//----- nvinfo : EIATTR_FRAME_SIZE
	.align		4
.L_25:
        /*009c*/ 	.byte	0x04, 0x11
        /*009e*/ 	.short	(.L_27 - .L_26)
	.align		4
.L_26:
        /*00a0*/ 	.word	index@(_Z22silu_kernel_vec4_bs128PK13__nv_bfloat16PS_ii)
        /*00a4*/ 	.word	0x00000000


	//----- nvinfo : EIATTR_REGCOUNT
	.align		4
.L_27:
        /*00a8*/ 	.byte	0x04, 0x2f
        /*00aa*/ 	.short	(.L_29 - .L_28)
	.align		4
.L_28:
        /*00ac*/ 	.word	index@(_Z22silu_kernel_vec8_bs128PK13__nv_bfloat16PS_ii)
        /*00b0*/ 	.word	0x00000020


	//----- nvinfo : EIATTR_FRAME_SIZE
	.align		4
.L_29:
        /*00b4*/ 	.byte	0x04, 0x11
        /*00b6*/ 	.short	(.L_31 - .L_30)
	.align		4
.L_30:
        /*00b8*/ 	.word	index@(_Z22silu_kernel_vec8_bs128PK13__nv_bfloat16PS_ii)
        /*00bc*/ 	.word	0x00000000


	//----- nvinfo : EIATTR_REGCOUNT
	.align		4
.L_31:
        /*00c0*/ 	.byte	0x04, 0x2f
        /*00c2*/ 	.short	(.L_33 - .L_32)
	.align		4
.L_32:
        /*00c4*/ 	.word	index@(_Z20cache_warming_kernelPK13__nv_bfloat16i)
        /*00c8*/ 	.word	0x00000006


	//----- nvinfo : EIATTR_FRAME_SIZE
	.align		4
.L_33:
        /*00cc*/ 	.byte	0x04, 0x11
        /*00ce*/ 	.short	(.L_35 - .L_34)
	.align		4
.L_34:
        /*00d0*/ 	.word	index@(_Z20cache_warming_kernelPK13__nv_bfloat16i)
        /*00d4*/ 	.word	0x00000000


	//----- nvinfo : EIATTR_MIN_STACK_SIZE
	.align		4
.L_35:
        /*00d8*/ 	.byte	0x04, 0x12
        /*00da*/ 	.short	(.L_37 - .L_36)
	.align		4
.L_36:
        /*00dc*/ 	.word	index@(_Z20cache_warming_kernelPK13__nv_bfloat16i)
        /*00e0*/ 	.word	0x00000000


	//----- nvinfo : EIATTR_MIN_STACK_SIZE
	.align		4
.L_37:
        /*00e4*/ 	.byte	0x04, 0x12
        /*00e6*/ 	.short	(.L_39 - .L_38)
	.align		4
.L_38:
        /*00e8*/ 	.word	index@(_Z22silu_kernel_vec8_bs128PK13__nv_bfloat16PS_ii)
        /*00ec*/ 	.word	0x00000000


	//----- nvinfo : EIATTR_MIN_STACK_SIZE
	.align		4
.L_39:
        /*00f0*/ 	.byte	0x04, 0x12
        /*00f2*/ 	.short	(.L_41 - .L_40)
	.align		4
.L_40:
        /*00f4*/ 	.word	index@(_Z22silu_kernel_vec4_bs128PK13__nv_bfloat16PS_ii)
        /*00f8*/ 	.word	0x00000000


	//----- nvinfo : EIATTR_MIN_STACK_SIZE
	.align		4
.L_41:
        /*00fc*/ 	.byte	0x04, 0x12
        /*00fe*/ 	.short	(.L_43 - .L_42)
	.align		4
.L_42:
        /*0100*/ 	.word	index@(_Z22silu_kernel_vec2_bs128PK13__nv_bfloat16PS_ii)
        /*0104*/ 	.word	0x00000000


	//----- nvinfo : EIATTR_MIN_STACK_SIZE
	.align		4
.L_43:
        /*0108*/ 	.byte	0x04, 0x12
        /*010a*/ 	.short	(.L_45 - .L_44)
	.align		4
.L_44:
        /*010c*/ 	.word	index@(_Z17silu_kernel_bs128PK13__nv_bfloat16PS_ii)
        /*0110*/ 	.word	0x00000000


	//----- nvinfo : EIATTR_MIN_STACK_SIZE
	.align		4
.L_45:
        /*0114*/ 	.byte	0x04, 0x12
        /*0116*/ 	.short	(.L_47 - .L_46)
	.align		4
.L_46:
        /*0118*/ 	.word	index@(_Z16silu_kernel_vec8PK13__nv_bfloat16PS_ii)
        /*011c*/ 	.word	0x00000000


	//----- nvinfo : EIATTR_MIN_STACK_SIZE
	.align		4
.L_47:
        /*0120*/ 	.byte	0x04, 0x12
        /*0122*/ 	.short	(.L_49 - .L_48)
	.align		4
.L_48:
        /*0124*/ 	.word	index@(_Z16silu_kernel_vec4PK13__nv_bfloat16PS_ii)
        /*0128*/ 	.word	0x00000000


	//----- nvinfo : EIATTR_MIN_STACK_SIZE
	.align		4
.L_49:
        /*012c*/ 	.byte	0x04, 0x12
        /*012e*/ 	.short	(.L_51 - .L_50)
	.align		4
.L_50:
        /*0130*/ 	.word	index@(_Z16silu_kernel_vec2PK13__nv_bfloat16PS_ii)
        /*0134*/ 	.word	0x00000000


	//----- nvinfo : EIATTR_MIN_STACK_SIZE
	.align		4
.L_51:
        /*0138*/ 	.byte	0x04, 0x12
        /*013a*/ 	.short	(.L_53 - .L_52)
	.align		4
.L_52:
        /*013c*/ 	.word	index@(_Z11silu_kernelPK13__nv_bfloat16PS_ii)
        /*0140*/ 	.word	0x00000000
.L_53:


//--------------------- .nv.compat                --------------------------
	.section	.nv.compat,"",@"SHT_CUDA_COMPAT_INFO"
	.align	4
        /*0000*/ 	.byte	0x02, 0x09, 0x00, 0x00, 0x02, 0x02, 0x01, 0x00, 0x02, 0x05, 0x05, 0x00, 0x03, 0x07, 0x01, 0x01
        /*0010*/ 	.byte	0x02, 0x03, 0x00, 0x00, 0x02, 0x06, 0x01, 0x00, 0x04, 0x0b, 0x08, 0x00, 0x01, 0x00, 0x00, 0x00
        /*0020*/ 	.byte	0x00, 0x00, 0x00, 0x00


//--------------------- .nv.info._Z20cache_warming_kernelPK13__nv_bfloat16i --------------------------
	.section	.nv.info._Z20cache_warming_kernelPK13__nv_bfloat16i,"",@"SHT_CUDA_INFO"
	.sectionflags	@""
	.align	4


	//----- nvinfo : EIATTR_CUDA_API_VERSION
	.align		4
        /*0000*/ 	.byte	0x04, 0x37
        /*0002*/ 	.short	(.L_55 - .L_54)
.L_54:
        /*0004*/ 	.word	0x00000082


	//----- nvinfo : EIATTR_KPARAM_INFO
	.align		4
.L_55:
        /*0008*/ 	.byte	0x04, 0x17
        /*000a*/ 	.short	(.L_57 - .L_56)
.L_56:
        /*000c*/ 	.word	0x00000000
        /*0010*/ 	.short	0x0001
        /*0012*/ 	.short	0x0008
        /*0014*/ 	.byte	0x00, 0xf0, 0x11, 0x00


	//----- nvinfo : EIATTR_KPARAM_INFO
	.align		4
.L_57:
        /*0018*/ 	.byte	0x04, 0x17
        /*001a*/ 	.short	(.L_59 - .L_58)
.L_58:
        /*001c*/ 	.word	0x00000000
        /*0020*/ 	.short	0x0000
        /*0022*/ 	.short	0x0000
        /*0024*/ 	.byte	0x00, 0xf5, 0x21, 0x00


	//----- nvinfo : EIATTR_SPARSE_MMA_MASK
	.align		4
.L_59:
        /*0028*/ 	.byte	0x03, 0x50
        /*002a*/ 	.short	0x0000


	//----- nvinfo : EIATTR_MAXREG_COUNT
	.align		4
        /*002c*/ 	.byte	0x03, 0x1b
        /*002e*/ 	.short	0x00ff


	//----- nvinfo : EIATTR_MERCURY_ISA_VERSION
	.align		4
        /*0030*/ 	.byte	0x03, 0x5f
        /*0032*/ 	.short	0x0101


	//----- nvinfo : EIATTR_VRC_CTA_INIT_COUNT
	.align		4
        /*0034*/ 	.byte	0x02, 0x4a
	.zero		1
	.zero		1


	//----- nvinfo : EIATTR_EXIT_INSTR_OFFSETS
	.align		4
        /*0038*/ 	.byte	0x04, 0x1c
        /*003a*/ 	.short	(.L_61 - .L_60)


	//   ....[0]....
.L_60:
        /*003c*/ 	.word	0x00000070


	//   ....[1]....
        /*0040*/ 	.word	0x00000080


	//----- nvinfo : EIATTR_CBANK_PARAM_SIZE
	.align		4
.L_61:
        /*0044*/ 	.byte	0x03, 0x19
        /*0046*/ 	.short	0x000c


	//----- nvinfo : EIATTR_PARAM_CBANK
	.align		4
        /*0048*/ 	.byte	0x04, 0x0a
        /*004a*/ 	.short	(.L_63 - .L_62)
	.align		4
.L_62:
        /*004c*/ 	.word	index@(.nv.constant0._Z20cache_warming_kernelPK13__nv_bfloat16i)
        /*0050*/ 	.short	0x0380
        /*0052*/ 	.short	0x000c


	//----- nvinfo : EIATTR_SW_WAR
	.align		4
.L_63:
        /*0054*/ 	.byte	0x04, 0x36
        /*0056*/ 	.short	(.L_65 - .L_64)
.L_64:
        /*0058*/ 	.word	0x00000008
.L_65:


//--------------------- .nv.info._Z22silu_kernel_vec8_bs128PK13__nv_bfloat16PS_ii --------------------------
	.section	.nv.info._Z22silu_kernel_vec8_bs128PK13__nv_bfloat16PS_ii,"",@"SHT_CUDA_INFO"
	.sectionflags	@""
	.align	4


	//----- nvinfo : EIATTR_CUDA_API_VERSION
	.align		4
        /*0000*/ 	.byte	0x04, 0x37
        /*0002*/ 	.short	(.L_67 - .L_66)
.L_66:
        /*0004*/ 	.word	0x00000082


	//----- nvinfo : EIATTR_KPARAM_INFO
	.align		4
.L_67:
        /*0008*/ 	.byte	0x04, 0x17
        /*000a*/ 	.short	(.L_69 - .L_68)
.L_68:
        /*000c*/ 	.word	0x00000000
        /*0010*/ 	.short	0x0003
        /*0012*/ 	.short	0x0014
        /*0014*/ 	.byte	0x00, 0xf0, 0x11, 0x00


	//----- nvinfo : EIATTR_KPARAM_INFO
	.align		4
.L_69:
        /*0018*/ 	.byte	0x04, 0x17
        /*001a*/ 	.short	(.L_71 - .L_70)
.L_70:
        /*001c*/ 	.word	0x00000000
        /*0020*/ 	.short	0x0002
        /*0022*/ 	.short	0x0010
        /*0024*/ 	.byte	0x00, 0xf0, 0x11, 0x00


	//----- nvinfo : EIATTR_KPARAM_INFO
	.align		4
.L_71:
        /*0028*/ 	.byte	0x04, 0x17
        /*002a*/ 	.short	(.L_73 - .L_72)
.L_72:
        /*002c*/ 	.word	0x00000000
        /*0030*/ 	.short	0x0001
        /*0032*/ 	.short	0x0008
        /*0034*/ 	.byte	0x00, 0xf5, 0x21, 0x00


	//----- nvinfo : EIATTR_KPARAM_INFO
	.align		4
.L_73:
        /*0038*/ 	.byte	0x04, 0x17
        /*003a*/ 	.short	(.L_75 - .L_74)
.L_74:
        /*003c*/ 	.word	0x00000000
        /*0040*/ 	.short	0x0000
        /*0042*/ 	.short	0x0000
        /*0044*/ 	.byte	0x00, 0xf5, 0x21, 0x00


	//----- nvinfo : EIATTR_SPARSE_MMA_MASK
	.align		4
.L_75:
        /*0048*/ 	.byte	0x03, 0x50
        /*004a*/ 	.short	0x0000


	//----- nvinfo : EIATTR_MAXREG_COUNT
	.align		4
        /*004c*/ 	.byte	0x03, 0x1b
        /*004e*/ 	.short	0x00ff


	//----- nvinfo : EIATTR_MERCURY_ISA_VERSION
	.align		4
        /*0050*/ 	.byte	0x03, 0x5f
        /*0052*/ 	.short	0x0101


	//----- nvinfo : EIATTR_VRC_CTA_INIT_COUNT
	.align		4
        /*0054*/ 	.byte	0x02, 0x4a
	.zero		1
	.zero		1


	//----- nvinfo : EIATTR_EXIT_INSTR_OFFSETS
	.align		4
        /*0058*/ 	.byte	0x04, 0x1c
        /*005a*/ 	.short	(.L_77 - .L_76)


	//   ....[0]....
.L_76:
        /*005c*/ 	.word	0x00000090


	//   ....[1]....
        /*0060*/ 	.word	0x00001330


	//   ....[2]....
        /*0064*/ 	.word	0x00001350


	//----- nvinfo : EIATTR_CBANK_PARAM_SIZE
	.align		4
.L_77:
        /*0068*/ 	.byte	0x03, 0x19
        /*006a*/ 	.short	0x0018


	//----- nvinfo : EIATTR_PARAM_CBANK
	.align		4
        /*006c*/ 	.byte	0x04, 0x0a
        /*006e*/ 	.short	(.L_79 - .L_78)
	.align		4
.L_78:
        /*0070*/ 	.word	index@(.nv.constant0._Z22silu_kernel_vec8_bs128PK13__nv_bfloat16PS_ii)
        /*0074*/ 	.short	0x0380
        /*0076*/ 	.short	0x0018


	//----- nvinfo : EIATTR_SW_WAR
	.align		4
.L_79:
        /*0078*/ 	.byte	0x04, 0x36
        /*007a*/ 	.short	(.L_81 - .L_80)
.L_80:
        /*007c*/ 	.word	0x00000008
.L_81:


//--------------------- .nv.info._Z22silu_kernel_vec4_bs128PK13__nv_bfloat16PS_ii --------------------------
	.section	.nv.info._Z22silu_kernel_vec4_bs128PK13__nv_bfloat16PS_ii,"",@"SHT_CUDA_INFO"
	.sectionflags	@""
	.align	4


	//----- nvinfo : EIATTR_CUDA_API_VERSION
	.align		4
        /*0000*/ 	.byte	0x04, 0x37
        /*0002*/ 	.short	(.L_83 - .L_82)
.L_82:
        /*0004*/ 	.word	0x00000082


	//----- nvinfo : EIATTR_KPARAM_INFO
	.align		4
.L_83:
        /*0008*/ 	.byte	0x04, 0x17
        /*000a*/ 	.short	(.L_85 - .L_84)
.L_84:
        /*000c*/ 	.word	0x00000000
        /*0010*/ 	.short	0x0003
        /*0012*/ 	.short	0x0014
        /*0014*/ 	.byte	0x00, 0xf0, 0x11, 0x00


	//----- nvinfo : EIATTR_KPARAM_INFO
	.align		4
.L_85:
        /*0018*/ 	.byte	0x04, 0x17
        /*001a*/ 	.short	(.L_87 - .L_86)
.L_86:
        /*001c*/ 	.word	0x00000000
        /*0020*/ 	.short	0x0002
        /*0022*/ 	.short	0x0010
        /*0024*/ 	.byte	0x00, 0xf0, 0x11, 0x00


	//----- nvinfo : EIATTR_KPARAM_INFO
	.align		4
.L_87:
        /*0028*/ 	.byte	0x04, 0x17
        /*002a*/ 	.short	(.L_89 - .L_88)
.L_88:
        /*002c*/ 	.word	0x00000000
        /*0030*/ 	.short	0x0001
        /*0032*/ 	.short	0x0008
        /*0034*/ 	.byte	0x00, 0xf5, 0x21, 0x00


	//----- nvinfo : EIATTR_KPARAM_INFO
	.align		4
.L_89:
        /*0038*/ 	.byte	0x04, 0x17
        /*003a*/ 	.short	(.L_91 - .L_90)
.L_90:
        /*003c*/ 	.word	0x00000000
        /*0040*/ 	.short	0x0000
        /*0042*/ 	.short	0x0000
        /*0044*/ 	.byte	0x00, 0xf5, 0x21, 0x00


	//----- nvinfo : EIATTR_SPARSE_MMA_MASK
	.align		4
.L_91:
        /*0048*/ 	.byte	0x03, 0x50
        /*004a*/ 	.short	0x0000


	//----- nvinfo : EIATTR_MAXREG_COUNT
	.align		4
        /*004c*/ 	.byte	0x03, 0x1b
        /*004e*/ 	.short	0x00ff


	//----- nvinfo : EIATTR_MERCURY_ISA_VERSION
	.align		4
        /*0050*/ 	.byte	0x03, 0x5f
        /*0052*/ 	.short	0x0101


	//----- nvinfo : EIATTR_VRC_CTA_INIT_COUNT
	.align		4
        /*0054*/ 	.byte	0x02, 0x4a
	.zero		1
	.zero		1


	//----- nvinfo : EIATTR_EXIT_INSTR_OFFSETS
	.align		4
        /*0058*/ 	.byte	0x04, 0x1c
        /*005a*/ 	.short	(.L_93 - .L_92)


	//   ....[0]....
.L_92:
        /*005c*/ 	.word	0x00000090


	//   ....[1]....
        /*0060*/ 	.word	0x000009b0


	//   ....[2]....
        /*0064*/ 	.word	0x00000a40


	//----- nvinfo : EIATTR_CBANK_PARAM_SIZE
	.align		4
.L_93:
        /*0068*/ 	.byte	0x03, 0x19
        /*006a*/ 	.short	0x0018


	//----- nvinfo : EIATTR_PARAM_CBANK
	.align		4
        /*006c*/ 	.byte	0x04, 0x0a
        /*006e*/ 	.short	(.L_95 - .L_94)
	.align		4
.L_94:
        /*0070*/ 	.word	index@(.nv.constant0._Z22silu_kernel_vec4_bs128PK13__nv_bfloat16PS_ii)
        /*0074*/ 	.short	0x0380
        /*0076*/ 	.short	0x0018


	//----- nvinfo : EIATTR_SW_WAR
	.align		4
.L_95:
        /*0078*/ 	.byte	0x04, 0x36
        /*007a*/ 	.short	(.L_97 - .L_96)
.L_96:
        /*007c*/ 	.word	0x00000008
.L_97:


//--------------------- .nv.info._Z22silu_kernel_vec2_bs128PK13__nv_bfloat16PS_ii --------------------------
	.section	.nv.info._Z22silu_kernel_vec2_bs128PK13__nv_bfloat16PS_ii,"",@"SHT_CUDA_INFO"
	.sectionflags	@""
	.align	4


	//----- nvinfo : EIATTR_CUDA_API_VERSION
	.align		4
        /*0000*/ 	.byte	0x04, 0x37
        /*0002*/ 	.short	(.L_99 - .L_98)
.L_98:
        /*0004*/ 	.word	0x00000082


	//----- nvinfo : EIATTR_KPARAM_INFO
	.align		4
.L_99:
        /*0008*/ 	.byte	0x04, 0x17
        /*000a*/ 	.short	(.L_101 - .L_100)
.L_100:
        /*000c*/ 	.word	0x00000000
        /*0010*/ 	.short	0x0003
        /*0012*/ 	.short	0x0014
        /*0014*/ 	.byte	0x00, 0xf0, 0x11, 0x00


	//----- nvinfo : EIATTR_KPARAM_INFO
	.align		4
.L_101:
        /*0018*/ 	.byte	0x04, 0x17
        /*001a*/ 	.short	(.L_103 - .L_102)
.L_102:
        /*001c*/ 	.word	0x00000000
        /*0020*/ 	.short	0x0002
        /*0022*/ 	.short	0x0010
        /*0024*/ 	.byte	0x00, 0xf0, 0x11, 0x00


	//----- nvinfo : EIATTR_KPARAM_INFO
	.align		4
.L_103:
        /*0028*/ 	.byte	0x04, 0x17
        /*002a*/ 	.short	(.L_105 - .L_104)
.L_104:
        /*002c*/ 	.word	0x00000000
        /*0030*/ 	.short	0x0001
        /*0032*/ 	.short	0x0008
        /*0034*/ 	.byte	0x00, 0xf5, 0x21, 0x00


	//----- nvinfo : EIATTR_KPARAM_INFO
	.align		4
.L_105:
        /*0038*/ 	.byte	0x04, 0x17
        /*003a*/ 	.short	(.L_107 - .L_106)
.L_106:
        /*003c*/ 	.word	0x00000000
        /*0040*/ 	.short	0x0000
        /*0042*/ 	.short	0x0000
        /*0044*/ 	.byte	0x00, 0xf5, 0x21, 0x00


	//----- nvinfo : EIATTR_SPARSE_MMA_MASK
	.align		4
.L_107:
        /*0048*/ 	.byte	0x03, 0x50
        /*004a*/ 	.short	0x0000


	//----- nvinfo : EIATTR_MAXREG_COUNT
	.align		4
        /*004c*/ 	.byte	0x03, 0x1b
        /*004e*/ 	.short	0x00ff


	//----- nvinfo : EIATTR_MERCURY_ISA_VERSION
	.align		4
        /*0050*/ 	.byte	0x03, 0x5f
        /*0052*/ 	.short	0x0101


	//----- nvinfo : EIATTR_VRC_CTA_INIT_COUNT
	.align		4
        /*0054*/ 	.byte	0x02, 0x4a
	.zero		1
	.zero		1


	//----- nvinfo : EIATTR_EXIT_INSTR_OFFSETS
	.align		4
        /*0058*/ 	.byte	0x04, 0x1c
        /*005a*/ 	.short	(.L_109 - .L_108)


	//   ....[0]....
.L_108:
        /*005c*/ 	.word	0x00000090


	//   ....[1]....
        /*0060*/ 	.word	0x00000530


	//   ....[2]....
        /*0064*/ 	.word	0x00000590


	//----- nvinfo : EIATTR_CBANK_PARAM_SIZE
	.align		4
.L_109:
        /*0068*/ 	.byte	0x03, 0x19
        /*006a*/ 	.short	0x0018


	//----- nvinfo : EIATTR_PARAM_CBANK
	.align		4
        /*006c*/ 	.byte	0x04, 0x0a
        /*006e*/ 	.short	(.L_111 - .L_110)
	.align		4
.L_110:
        /*0070*/ 	.word	index@(.nv.constant0._Z22silu_kernel_vec2_bs128PK13__nv_bfloat16PS_ii)
        /*0074*/ 	.short	0x0380
        /*0076*/ 	.short	0x0018


	//----- nvinfo : EIATTR_SW_WAR
	.align		4
.L_111:
        /*0078*/ 	.byte	0x04, 0x36
        /*007a*/ 	.short	(.L_113 - .L_112)
.L_112:
        /*007c*/ 	.word	0x00000008
.L_113:


//--------------------- .nv.info._Z17silu_kernel_bs128PK13__nv_bfloat16PS_ii --------------------------
	.section	.nv.info._Z17silu_kernel_bs128PK13__nv_bfloat16PS_ii,"",@"SHT_CUDA_INFO"
	.sectionflags	@""
	.align	4


	//----- nvinfo : EIATTR_CUDA_API_VERSION
	.align		4
        /*0000*/ 	.byte	0x04, 0x37
        /*0002*/ 	.short	(.L_115 - .L_114)
.L_114:
        /*0004*/ 	.word	0x00000082


	//----- nvinfo : EIATTR_KPARAM_INFO
	.align		4
.L_115:
        /*0008*/ 	.byte	0x04, 0x17
        /*000a*/ 	.short	(.L_117 - .L_116)
.L_116:
        /*000c*/ 	.word	0x00000000
        /*0010*/ 	.short	0x0003
        /*0012*/ 	.short	0x0014
        /*0014*/ 	.byte	0x00, 0xf0, 0x11, 0x00


	//----- nvinfo : EIATTR_KPARAM_INFO
	.align		4
.L_117:
        /*0018*/ 	.byte	0x04, 0x17
        /*001a*/ 	.short	(.L_119 - .L_118)
.L_118:
        /*001c*/ 	.word	0x00000000
        /*0020*/ 	.short	0x0002
        /*0022*/ 	.short	0x0010
        /*0024*/ 	.byte	0x00, 0xf0, 0x11, 0x00


	//----- nvinfo : EIATTR_KPARAM_INFO
	.align		4
.L_119:
        /*0028*/ 	.byte	0x04, 0x17
        /*002a*/ 	.short	(.L_121 - .L_120)
.L_120:
        /*002c*/ 	.word	0x00000000
        /*0030*/ 	.short	0x0001
        /*0032*/ 	.short	0x0008
        /*0034*/ 	.byte	0x00, 0xf5, 0x21, 0x00


	//----- nvinfo : EIATTR_KPARAM_INFO
	.align		4
.L_121:
        /*0038*/ 	.byte	0x04, 0x17
        /*003a*/ 	.short	(.L_123 - .L_122)
.L_122:
        /*003c*/ 	.word	0x00000000
        /*0040*/ 	.short	0x0000
        /*0042*/ 	.short	0x0000
        /*0044*/ 	.byte	0x00, 0xf5, 0x21, 0x00


	//----- nvinfo : EIATTR_SPARSE_MMA_MASK
	.align		4
.L_123:
        /*0048*/ 	.byte	0x03, 0x50
        /*004a*/ 	.short	0x0000


	//----- nvinfo : EIATTR_MAXREG_COUNT
	.align		4
        /*004c*/ 	.byte	0x03, 0x1b
        /*004e*/ 	.short	0x00ff


	//----- nvinfo : EIATTR_MERCURY_ISA_VERSION
	.align		4
        /*0050*/ 	.byte	0x03, 0x5f
        /*0052*/ 	.short	0x0101


	//----- nvinfo : EIATTR_VRC_CTA_INIT_COUNT
	.align		4
        /*0054*/ 	.byte	0x02, 0x4a
	.zero		1
	.zero		1


	//----- nvinfo : EIATTR_EXIT_INSTR_OFFSETS
	.align		4
        /*0058*/ 	.byte	0x04, 0x1c
        /*005a*/ 	.short	(.L_125 - .L_124)


	//   ....[0]....
.L_124:
        /*005c*/ 	.word	0x00000080


	//   ....[1]....
        /*0060*/ 	.word	0x000002f0


	//----- nvinfo : EIATTR_CBANK_PARAM_SIZE
	.align		4
.L_125:
        /*0064*/ 	.byte	0x03, 0x19
        /*0066*/ 	.short	0x0018


	//----- nvinfo : EIATTR_PARAM_CBANK
	.align		4
        /*0068*/ 	.byte	0x04, 0x0a
        /*006a*/ 	.short	(.L_127 - .L_126)
	.align		4
.L_126:
        /*006c*/ 	.word	index@(.nv.constant0._Z17silu_kernel_bs128PK13__nv_bfloat16PS_ii)
        /*0070*/ 	.short	0x0380
        /*0072*/ 	.short	0x0018


	//----- nvinfo : EIATTR_SW_WAR
	.align		4
.L_127:
        /*0074*/ 	.byte	0x04, 0x36
        /*0076*/ 	.short	(.L_129 - .L_128)
.L_128:
        /*0078*/ 	.word	0x00000008
.L_129:


//--------------------- .nv.info._Z16silu_kernel_vec8PK13__nv_bfloat16PS_ii --------------------------
	.section	.nv.info._Z16silu_kernel_vec8PK13__nv_bfloat16PS_ii,"",@"SHT_CUDA_INFO"
	.sectionflags	@""
	.align	4


	//----- nvinfo : EIATTR_CUDA_API_VERSION
	.align		4
        /*0000*/ 	.byte	0x04, 0x37
        /*0002*/ 	.short	(.L_131 - .L_130)
.L_130:
        /*0004*/ 	.word	0x00000082


	//----- nvinfo : EIATTR_KPARAM_INFO
	.align		4
.L_131:
        /*0008*/ 	.byte	0x04, 0x17
        /*000a*/ 	.short	(.L_133 - .L_132)
.L_132:
        /*000c*/ 	.word	0x00000000
        /*0010*/ 	.short	0x0003
        /*0012*/ 	.short	0x0014
        /*0014*/ 	.byte	0x00, 0xf0, 0x11, 0x00


	//----- nvinfo : EIATTR_KPARAM_INFO
	.align		4
.L_133:
        /*0018*/ 	.byte	0x04, 0x17
        /*001a*/ 	.short	(.L_135 - .L_134)
.L_134:
        /*001c*/ 	.word	0x00000000
        /*0020*/ 	.short	0x0002
        /*0022*/ 	.short	0x0010
        /*0024*/ 	.byte	0x00, 0xf0, 0x11, 0x00


	//----- nvinfo : EIATTR_KPARAM_INFO
	.align		4
.L_135:
        /*0028*/ 	.byte	0x04, 0x17
        /*002a*/ 	.short	(.L_137 - .L_136)
.L_136:
        /*002c*/ 	.word	0x00000000
        /*0030*/ 	.short	0x0001
        /*0032*/ 	.short	0x0008
        /*0034*/ 	.byte	0x00, 0xf5, 0x21, 0x00


	//----- nvinfo : EIATTR_KPARAM_INFO
	.align		4
.L_137:
        /*0038*/ 	.byte	0x04, 0x17
        /*003a*/ 	.short	(.L_139 - .L_138)
.L_138:
        /*003c*/ 	.word	0x00000000
        /*0040*/ 	.short	0x0000
        /*0042*/ 	.short	0x0000
        /*0044*/ 	.byte	0x00, 0xf5, 0x21, 0x00


	//----- nvinfo : EIATTR_SPARSE_MMA_MASK
	.align		4
.L_139:
        /*0048*/ 	.byte	0x03, 0x50
        /*004a*/ 	.short	0x0000


	//----- nvinfo : EIATTR_MAXREG_COUNT
	.align		4
        /*004c*/ 	.byte	0x03, 0x1b
        /*004e*/ 	.short	0x00ff


	//----- nvinfo : EIATTR_MERCURY_ISA_VERSION
	.align		4
        /*0050*/ 	.byte	0x03, 0x5f
        /*0052*/ 	.short	0x0101


	//----- nvinfo : EIATTR_VRC_CTA_INIT_COUNT
	.align		4
        /*0054*/ 	.byte	0x02, 0x4a
	.zero		1
	.zero		1


	//----- nvinfo : EIATTR_EXIT_INSTR_OFFSETS
	.align		4
        /*0058*/ 	.byte	0x04, 0x1c
        /*005a*/ 	.short	(.L_141 - .L_140)


	//   ....[0]....
.L_140:
        /*005c*/ 	.word	0x00000090


	//   ....[1]....
        /*0060*/ 	.word	0x00001330


	//   ....[2]....
        /*0064*/ 	.word	0x00001350


	//----- nvinfo : EIATTR_CBANK_PARAM_SIZE
	.align		4
.L_141:
        /*0068*/ 	.byte	0x03, 0x19
        /*006a*/ 	.short	0x0018


	//----- nvinfo : EIATTR_PARAM_CBANK
	.align		4
        /*006c*/ 	.byte	0x04, 0x0a
        /*006e*/ 	.short	(.L_143 - .L_142)
	.align		4
.L_142:
        /*0070*/ 	.word	index@(.nv.constant0._Z16silu_kernel_vec8PK13__nv_bfloat16PS_ii)
        /*0074*/ 	.short	0x0380
        /*0076*/ 	.short	0x0018


	//----- nvinfo : EIATTR_SW_WAR
	.align		4
.L_143:
        /*0078*/ 	.byte	0x04, 0x36
        /*007a*/ 	.short	(.L_145 - .L_144)
.L_144:
        /*007c*/ 	.word	0x00000008
.L_145:


//--------------------- .nv.info._Z16silu_kernel_vec4PK13__nv_bfloat16PS_ii --------------------------
	.section	.nv.info._Z16silu_kernel_vec4PK13__nv_bfloat16PS_ii,"",@"SHT_CUDA_INFO"
	.sectionflags	@""
	.align	4


	//----- nvinfo : EIATTR_CUDA_API_VERSION
	.align		4
        /*0000*/ 	.byte	0x04, 0x37
        /*0002*/ 	.short	(.L_147 - .L_146)
.L_146:
        /*0004*/ 	.word	0x00000082


	//----- nvinfo : EIATTR_KPARAM_INFO
	.align		4
.L_147:
        /*0008*/ 	.byte	0x04, 0x17
        /*000a*/ 	.short	(.L_149 - .L_148)
.L_148:
        /*000c*/ 	.word	0x00000000
        /*0010*/ 	.short	0x0003
        /*0012*/ 	.short	0x0014
        /*0014*/ 	.byte	0x00, 0xf0, 0x11, 0x00


	//----- nvinfo : EIATTR_KPARAM_INFO
	.align		4
.L_149:
        /*0018*/ 	.byte	0x04, 0x17
        /*001a*/ 	.short	(.L_151 - .L_150)
.L_150:
        /*001c*/ 	.word	0x00000000
        /*0020*/ 	.short	0x0002
        /*0022*/ 	.short	0x0010
        /*0024*/ 	.byte	0x00, 0xf0, 0x11, 0x00


	//----- nvinfo : EIATTR_KPARAM_INFO
	.align		4
.L_151:
        /*0028*/ 	.byte	0x04, 0x17
        /*002a*/ 	.short	(.L_153 - .L_152)
.L_152:
        /*002c*/ 	.word	0x00000000
        /*0030*/ 	.short	0x0001
        /*0032*/ 	.short	0x0008
        /*0034*/ 	.byte	0x00, 0xf5, 0x21, 0x00


	//----- nvinfo : EIATTR_KPARAM_INFO
	.align		4
.L_153:
        /*0038*/ 	.byte	0x04, 0x17
        /*003a*/ 	.short	(.L_155 - .L_154)
.L_154:
        /*003c*/ 	.word	0x00000000
        /*0040*/ 	.short	0x0000
        /*0042*/ 	.short	0x0000
        /*0044*/ 	.byte	0x00, 0xf5, 0x21, 0x00


	//----- nvinfo : EIATTR_SPARSE_MMA_MASK
	.align		4
.L_155:
        /*0048*/ 	.byte	0x03, 0x50
        /*004a*/ 	.short	0x0000


	//----- nvinfo : EIATTR_MAXREG_COUNT
	.align		4
        /*004c*/ 	.byte	0x03, 0x1b
        /*004e*/ 	.short	0x00ff


	//----- nvinfo : EIATTR_MERCURY_ISA_VERSION
	.align		4
        /*0050*/ 	.byte	0x03, 0x5f
        /*0052*/ 	.short	0x0101


	//----- nvinfo : EIATTR_VRC_CTA_INIT_COUNT
	.align		4
        /*0054*/ 	.byte	0x02, 0x4a
	.zero		1
	.zero		1


	//----- nvinfo : EIATTR_EXIT_INSTR_OFFSETS
	.align		4
        /*0058*/ 	.byte	0x04, 0x1c
        /*005a*/ 	.short	(.L_157 - .L_156)


	//   ....[0]....
.L_156:
        /*005c*/ 	.word	0x00000090


	//   ....[1]....
        /*0060*/ 	.word	0x000009b0


	//   ....[2]....
        /*0064*/ 	.word	0x00000a40


	//----- nvinfo : EIATTR_CBANK_PARAM_SIZE
	.align		4
.L_157:
        /*0068*/ 	.byte	0x03, 0x19
        /*006a*/ 	.short	0x0018


	//----- nvinfo : EIATTR_PARAM_CBANK
	.align		4
        /*006c*/ 	.byte	0x04, 0x0a
        /*006e*/ 	.short	(.L_159 - .L_158)
	.align		4
.L_158:
        /*0070*/ 	.word	index@(.nv.constant0._Z16silu_kernel_vec4PK13__nv_bfloat16PS_ii)
        /*0074*/ 	.short	0x0380
        /*0076*/ 	.short	0x0018


	//----- nvinfo : EIATTR_SW_WAR
	.align		4
.L_159:
        /*0078*/ 	.byte	0x04, 0x36
        /*007a*/ 	.short	(.L_161 - .L_160)
.L_160:
        /*007c*/ 	.word	0x00000008
.L_161:


//--------------------- .nv.info._Z16silu_kernel_vec2PK13__nv_bfloat16PS_ii --------------------------
	.section	.nv.info._Z16silu_kernel_vec2PK13__nv_bfloat16PS_ii,"",@"SHT_CUDA_INFO"
	.sectionflags	@""
	.align	4


	//----- nvinfo : EIATTR_CUDA_API_VERSION
	.align		4
        /*0000*/ 	.byte	0x04, 0x37
        /*0002*/ 	.short	(.L_163 - .L_162)
.L_162:
        /*0004*/ 	.word	0x00000082


	//----- nvinfo : EIATTR_KPARAM_INFO
	.align		4
.L_163:
        /*0008*/ 	.byte	0x04, 0x17
        /*000a*/ 	.short	(.L_165 - .L_164)
.L_164:
        /*000c*/ 	.word	0x00000000
        /*0010*/ 	.short	0x0003
        /*0012*/ 	.short	0x0014
        /*0014*/ 	.byte	0x00, 0xf0, 0x11, 0x00


	//----- nvinfo : EIATTR_KPARAM_INFO
	.align		4
.L_165:
        /*0018*/ 	.byte	0x04, 0x17
        /*001a*/ 	.short	(.L_167 - .L_166)
.L_166:
        /*001c*/ 	.word	0x00000000
        /*0020*/ 	.short	0x0002
        /*0022*/ 	.short	0x0010
        /*0024*/ 	.byte	0x00, 0xf0, 0x11, 0x00


	//----- nvinfo : EIATTR_KPARAM_INFO
	.align		4
.L_167:
        /*0028*/ 	.byte	0x04, 0x17
        /*002a*/ 	.short	(.L_169 - .L_168)
.L_168:
        /*002c*/ 	.word	0x00000000
        /*0030*/ 	.short	0x0001
        /*0032*/ 	.short	0x0008
        /*0034*/ 	.byte	0x00, 0xf5, 0x21, 0x00


	//----- nvinfo : EIATTR_KPARAM_INFO
	.align		4
.L_169:
        /*0038*/ 	.byte	0x04, 0x17
        /*003a*/ 	.short	(.L_171 - .L_170)
.L_170:
        /*003c*/ 	.word	0x00000000
        /*0040*/ 	.short	0x0000
        /*0042*/ 	.short	0x0000
        /*0044*/ 	.byte	0x00, 0xf5, 0x21, 0x00


	//----- nvinfo : EIATTR_SPARSE_MMA_MASK
	.align		4
.L_171:
        /*0048*/ 	.byte	0x03, 0x50
        /*004a*/ 	.short	0x0000


	//----- nvinfo : EIATTR_MAXREG_COUNT
	.align		4
        /*004c*/ 	.byte	0x03, 0x1b
        /*004e*/ 	.short	0x00ff


	//----- nvinfo : EIATTR_MERCURY_ISA_VERSION
	.align		4
        /*0050*/ 	.byte	0x03, 0x5f
        /*0052*/ 	.short	0x0101


	//----- nvinfo : EIATTR_VRC_CTA_INIT_COUNT
	.align		4
        /*0054*/ 	.byte	0x02, 0x4a
	.zero		1
	.zero		1


	//----- nvinfo : EIATTR_EXIT_INSTR_OFFSETS
	.align		4
        /*0058*/ 	.byte	0x04, 0x1c
        /*005a*/ 	.short	(.L_173 - .L_172)


	//   ....[0]....
.L_172:
        /*005c*/ 	.word	0x00000090


	//   ....[1]....
        /*0060*/ 	.word	0x00000530


	//   ....[2]....
        /*0064*/ 	.word	0x00000590


	//----- nvinfo : EIATTR_CBANK_PARAM_SIZE
	.align		4
.L_173:
        /*0068*/ 	.byte	0x03, 0x19
        /*006a*/ 	.short	0x0018


	//----- nvinfo : EIATTR_PARAM_CBANK
	.align		4
        /*006c*/ 	.byte	0x04, 0x0a
        /*006e*/ 	.short	(.L_175 - .L_174)
	.align		4
.L_174:
        /*0070*/ 	.word	index@(.nv.constant0._Z16silu_kernel_vec2PK13__nv_bfloat16PS_ii)
        /*0074*/ 	.short	0x0380
        /*0076*/ 	.short	0x0018


	//----- nvinfo : EIATTR_SW_WAR
	.align		4
.L_175:
        /*0078*/ 	.byte	0x04, 0x36
        /*007a*/ 	.short	(.L_177 - .L_176)
.L_176:
        /*007c*/ 	.word	0x00000008
.L_177:


//--------------------- .nv.info._Z11silu_kernelPK13__nv_bfloat16PS_ii --------------------------
	.section	.nv.info._Z11silu_kernelPK13__nv_bfloat16PS_ii,"",@"SHT_CUDA_INFO"
	.sectionflags	@""
	.align	4


	//----- nvinfo : EIATTR_CUDA_API_VERSION
	.align		4
        /*0000*/ 	.byte	0x04, 0x37
        /*0002*/ 	.short	(.L_179 - .L_178)
.L_178:
        /*0004*/ 	.word	0x00000082


	//----- nvinfo : EIATTR_KPARAM_INFO
	.align		4
.L_179:
        /*0008*/ 	.byte	0x04, 0x17
        /*000a*/ 	.short	(.L_181 - .L_180)
.L_180:
        /*000c*/ 	.word	0x00000000
        /*0010*/ 	.short	0x0003
        /*0012*/ 	.short	0x0014
        /*0014*/ 	.byte	0x00, 0xf0, 0x11, 0x00


	//----- nvinfo : EIATTR_KPARAM_INFO
	.align		4
.L_181:
        /*0018*/ 	.byte	0x04, 0x17
        /*001a*/ 	.short	(.L_183 - .L_182)
.L_182:
        /*001c*/ 	.word	0x00000000
        /*0020*/ 	.short	0x0002
        /*0022*/ 	.short	0x0010
        /*0024*/ 	.byte	0x00, 0xf0, 0x11, 0x00


	//----- nvinfo : EIATTR_KPARAM_INFO
	.align		4
.L_183:
        /*0028*/ 	.byte	0x04, 0x17
        /*002a*/ 	.short	(.L_185 - .L_184)
.L_184:
        /*002c*/ 	.word	0x00000000
        /*0030*/ 	.short	0x0001
        /*0032*/ 	.short	0x0008
        /*0034*/ 	.byte	0x00, 0xf5, 0x21, 0x00


	//----- nvinfo : EIATTR_KPARAM_INFO
	.align		4
.L_185:
        /*0038*/ 	.byte	0x04, 0x17
        /*003a*/ 	.short	(.L_187 - .L_186)
.L_186:
        /*003c*/ 	.word	0x00000000
        /*0040*/ 	.short	0x0000
        /*0042*/ 	.short	0x0000
        /*0044*/ 	.byte	0x00, 0xf5, 0x21, 0x00


	//----- nvinfo : EIATTR_SPARSE_MMA_MASK
	.align		4
.L_187:
        /*0048*/ 	.byte	0x03, 0x50
        /*004a*/ 	.short	0x0000


	//----- nvinfo : EIATTR_MAXREG_COUNT
	.align		4
        /*004c*/ 	.byte	0x03, 0x1b
        /*004e*/ 	.short	0x00ff


	//----- nvinfo : EIATTR_MERCURY_ISA_VERSION
	.align		4
        /*0050*/ 	.byte	0x03, 0x5f
        /*0052*/ 	.short	0x0101


	//----- nvinfo : EIATTR_VRC_CTA_INIT_COUNT
	.align		4
        /*0054*/ 	.byte	0x02, 0x4a
	.zero		1
	.zero		1


	//----- nvinfo : EIATTR_EXIT_INSTR_OFFSETS
	.align		4
        /*0058*/ 	.byte	0x04, 0x1c
        /*005a*/ 	.short	(.L_189 - .L_188)


	//   ....[0]....
.L_188:
        /*005c*/ 	.word	0x00000080


	//   ....[1]....
        /*0060*/ 	.word	0x000002f0


	//----- nvinfo : EIATTR_CBANK_PARAM_SIZE
	.align		4
.L_189:
        /*0064*/ 	.byte	0x03, 0x19
        /*0066*/ 	.short	0x0018


	//----- nvinfo : EIATTR_PARAM_CBANK
	.align		4
        /*0068*/ 	.byte	0x04, 0x0a
        /*006a*/ 	.short	(.L_191 - .L_190)
	.align		4
.L_190:
        /*006c*/ 	.word	index@(.nv.constant0._Z11silu_kernelPK13__nv_bfloat16PS_ii)
        /*0070*/ 	.short	0x0380
        /*0072*/ 	.short	0x0018


	//----- nvinfo : EIATTR_SW_WAR
	.align		4
.L_191:
        /*0074*/ 	.byte	0x04, 0x36
        /*0076*/ 	.short	(.L_193 - .L_192)
.L_192:
        /*0078*/ 	.word	0x00000008
.L_193:


//--------------------- .nv.callgraph             --------------------------
	.section	.nv.callgraph,"",@"SHT_CUDA_CALLGRAPH"
	.align	4
	.sectionentsize	8
	.align		4
        /*0000*/ 	.word	0x00000000
	.align		4
        /*0004*/ 	.word	0xffffffff
	.align		4
        /*0008*/ 	.word	0x00000000
	.align		4
        /*000c*/ 	.word	0xfffffffe
	.align		4
        /*0010*/ 	.word	0x00000000
	.align		4
        /*0014*/ 	.word	0xfffffffd
	.align		4
        /*0018*/ 	.word	0x00000000
	.align		4
        /*001c*/ 	.word	0xfffffffc


//--------------------- .text._Z20cache_warming_kernelPK13__nv_bfloat16i --------------------------
	.section	.text._Z20cache_warming_kernelPK13__nv_bfloat16i,"ax",@progbits
	.align	128
        .global         _Z20cache_warming_kernelPK13__nv_bfloat16i
        .type           _Z20cache_warming_kernelPK13__nv_bfloat16i,@function
        .size           _Z20cache_warming_kernelPK13__nv_bfloat16i,(.L_x_9 - _Z20cache_warming_kernelPK13__nv_bfloat16i)
        .other          _Z20cache_warming_kernelPK13__nv_bfloat16i,@"STO_CUDA_ENTRY STV_DEFAULT"
_Z20cache_warming_kernelPK13__nv_bfloat16i:
.text._Z20cache_warming_kernelPK13__nv_bfloat16i:
[----:B------:R-:W-:Y:S01]  /*0000*/  LDC R1, c[0x0][0x37c] ;  /* 0x0000df00ff017b82 */ /* 0x000fe20000000800 */
[----:B------:R-:W0:Y:S07]  /*0010*/  S2R R3, SR_TID.X ;  /* 0x0000000000037919 */ /* 0x000e2e0000002100 */
[----:B------:R-:W0:Y:S01]  /*0020*/  S2UR UR4, SR_CTAID.X ;  /* 0x00000000000479c3 */ /* 0x000e220000002500 */
[----:B------:R-:W1:Y:S07]  /*0030*/  LDCU UR5, c[0x0][0x388] ;  /* 0x00007100ff0577ac */ /* 0x000e6e0008000800 */
[----:B------:R-:W0:Y:S02]  /*0040*/  LDC R0, c[0x0][0x360] ;  /* 0x0000d800ff007b82 */ /* 0x000e240000000800 */
[----:B0-----:R-:W-:-:S05]  /*0050*/  IMAD R0, R0, UR4, R3 ;  /* 0x0000000400007c24 */ /* 0x001fca000f8e0203 */
[----:B-1----:R-:W-:-:S13]  /*0060*/  ISETP.GE.AND P0, PT, R0, UR5, PT ;  /* 0x0000000500007c0c */ /* 0x002fda000bf06270 */
[----:B------:R-:W-:Y:S05]  /*0070*/  @P0 EXIT ;  /* 0x000000000000094d */ /* 0x000fea0003800000 */
[----:B------:R-:W-:Y:S05]  /*0080*/  EXIT ;  /* 0x000000000000794d */ /* 0x000fea0003800000 */
.L_x_0:
[----:B------:R-:W-:-:S00]  /*0090*/  BRA `(.L_x_0) ;  /* 0xfffffffc00fc7947 */ /* 0x000fc0000383ffff */
[----:B------:R-:W-:-:S00]  /*00a0*/  NOP ;  /* 0x0000000000007918 */ /* 0x000fc00000000000 */
        /* <DEDUP_REMOVED lines=13> */
.L_x_9:


//--------------------- .text._Z22silu_kernel_vec8_bs128PK13__nv_bfloat16PS_ii --------------------------
	.section	.text._Z22silu_kernel_vec8_bs128PK13__nv_bfloat16PS_ii,"ax",@progbits
	.align	128
        .global         _Z22silu_kernel_vec8_bs128PK13__nv_bfloat16PS_ii
        .type           _Z22silu_kernel_vec8_bs128PK13__nv_bfloat16PS_ii,@function
        .size           _Z22silu_kernel_vec8_bs128PK13__nv_bfloat16PS_ii,(.L_x_10 - _Z22silu_kernel_vec8_bs128PK13__nv_bfloat16PS_ii)
        .other          _Z22silu_kernel_vec8_bs128PK13__nv_bfloat16PS_ii,@"STO_CUDA_ENTRY STV_DEFAULT"
_Z22silu_kernel_vec8_bs128PK13__nv_bfloat16PS_ii:
.text._Z22silu_kernel_vec8_bs128PK13__nv_bfloat16PS_ii:
[----:B------:R-:W-:Y:S01]  /*0000*/  LDC R1, c[0x0][0x37c] ;  /* 0x0000df00ff017b82 */ /* 0x000fe20000000800 */
[----:B------:R-:W0:Y:S07]  /*0010*/  S2R R3, SR_TID.X ;  /* 0x0000000000037919 */ /* 0x000e2e0000002100 */
[----:B------:R-:W0:Y:S01]  /*0020*/  S2UR UR5, SR_CTAID.X ;  /* 0x00000000000579c3 */ /* 0x000e220000002500 */
[----:B------:R-:W1:Y:S07]  /*0030*/  LDCU UR4, c[0x0][0x390] ;  /* 0x00007200ff0477ac */ /* 0x000e6e0008000800 */
[----:B------:R-:W0:Y:S01]  /*0040*/  LDC R14, c[0x0][0x360] ;  /* 0x0000d800ff0e7b82 */ /* 0x000e220000000800 */
[----:B-1----:R-:W-:Y:S01]  /*0050*/  UIMAD UR4, UR4, 0x2b00, URZ ;  /* 0x00002b00040478a4 */ /* 0x002fe2000f8e02ff */
[----:B0-----:R-:W-:-:S05]  /*0060*/  IMAD R14, R14, UR5, R3 ;  /* 0x000000050e0e7c24 */ /* 0x001fca000f8e0203 */
[----:B------:R-:W-:-:S04]  /*0070*/  SHF.L.U32 R14, R14, 0x3, RZ ;  /* 0x000000030e0e7819 */ /* 0x000fc800000006ff */
[----:B------:R-:W-:-:S13]  /*0080*/  ISETP.GE.AND P0, PT, R14, UR4, PT ;  /* 0x000000040e007c0c */ /* 0x000fda000bf06270 */
[----:B------:R-:W-:Y:S05]  /*0090*/  @P0 EXIT ;  /* 0x000000000000094d */ /* 0x000fea0003800000 */
[C---:B------:R-:W-:Y:S01]  /*00a0*/  IMAD.HI R2, R14.reuse, 0x2fa0be83, RZ ;  /* 0x2fa0be830e027827 */ /* 0x040fe200078e02ff */
[----:B------:R-:W0:Y:S01]  /*00b0*/  LDCU UR6, c[0x0][0x394] ;  /* 0x00007280ff0677ac */ /* 0x000e220008000800 */
[C---:B------:R-:W-:Y:S02]  /*00c0*/  IADD3 R4, PT, PT, R14.reuse, 0x2, RZ ;  /* 0x000000020e047810 */ /* 0x040fe40007ffe0ff */
[C---:B------:R-:W-:Y:S01]  /*00d0*/  VIADD R0, R14.reuse, 0x1 ;  /* 0x000000010e007836 */ /* 0x040fe20000000000 */
[----:B------:R-:W-:Y:S01]  /*00e0*/  SHF.R.U32.HI R3, RZ, 0x1f, R2 ;  /* 0x0000001fff037819 */ /* 0x000fe20000011602 */
[----:B------:R-:W-:Y:S01]  /*00f0*/  VIADD R6, R14, 0x3 ;  /* 0x000000030e067836 */ /* 0x000fe20000000000 */
[----:B------:R-:W1:Y:S01]  /*0100*/  LDCU.64 UR8, c[0x0][0x380] ;  /* 0x00007000ff0877ac */ /* 0x000e620008000a00 */
[----:B------:R-:W-:Y:S01]  /*0110*/  IMAD.HI R11, R0, 0x2fa0be83, RZ ;  /* 0x2fa0be83000b7827 */ /* 0x000fe200078e02ff */
[----:B------:R-:W-:Y:S01]  /*0120*/  LEA.HI.SX32 R3, R2, R3, 0x15 ;  /* 0x0000000302037211 */ /* 0x000fe200078faaff */
[----:B------:R-:W2:Y:S02]  /*0130*/  LDCU.64 UR4, c[0x0][0x358] ;  /* 0x00006b00ff0477ac */ /* 0x000ea40008000a00 */
[----:B------:R-:W-:Y:S01]  /*0140*/  IMAD.HI R7, R4, 0x2fa0be83, RZ ;  /* 0x2fa0be8304077827 */ /* 0x000fe200078e02ff */
[----:B------:R-:W-:-:S03]  /*0150*/  SHF.R.U32.HI R2, RZ, 0x1f, R11 ;  /* 0x0000001fff027819 */ /* 0x000fc6000001160b */
[----:B------:R-:W-:Y:S01]  /*0160*/  IMAD R9, R3, -0x2b00, R14 ;  /* 0xffffd50003097824 */ /* 0x000fe200078e020e */
[----:B------:R-:W-:Y:S01]  /*0170*/  LEA.HI.SX32 R11, R11, R2, 0x15 ;  /* 0x000000020b0b7211 */ /* 0x000fe200078faaff */
[----:B------:R-:W-:Y:S01]  /*0180*/  IMAD.HI R8, R6, 0x2fa0be83, RZ ;  /* 0x2fa0be8306087827 */ /* 0x000fe200078e02ff */
[----:B------:R-:W-:Y:S02]  /*0190*/  SHF.R.U32.HI R2, RZ, 0x1f, R7 ;  /* 0x0000001fff027819 */ /* 0x000fe40000011607 */
[----:B------:R-:W-:Y:S01]  /*01a0*/  IADD3 R5, PT, PT, R9, 0x1, RZ ;  /* 0x0000000109057810 */ /* 0x000fe20007ffe0ff */
[----:B------:R-:W-:Y:S01]  /*01b0*/  IMAD R0, R11, -0x2b00, R0 ;  /* 0xffffd5000b007824 */ /* 0x000fe200078e0200 */
[----:B------:R-:W-:Y:S01]  /*01c0*/  LEA.HI.SX32 R7, R7, R2, 0x15 ;  /* 0x0000000207077211 */ /* 0x000fe200078faaff */
[----:B0-----:R-:W-:Y:S01]  /*01d0*/  IMAD R2, R3, UR6, RZ ;  /* 0x0000000603027c24 */ /* 0x001fe2000f8e02ff */
[----:B------:R-:W-:Y:S02]  /*01e0*/  SHF.R.U32.HI R13, RZ, 0x1f, R8 ;  /* 0x0000001fff0d7819 */ /* 0x000fe40000011608 */
[----:B------:R-:W-:Y:S01]  /*01f0*/  ISETP.NE.AND P0, PT, R0, R5, PT ;  /* 0x000000050000720c */ /* 0x000fe20003f05270 */
[----:B------:R-:W-:Y:S01]  /*0200*/  IMAD R4, R7, -0x2b00, R4 ;  /* 0xffffd50007047824 */ /* 0x000fe200078e0204 */
[----:B------:R-:W-:-:S02]  /*0210*/  LEA.HI.SX32 R13, R8, R13, 0x15 ;  /* 0x0000000d080d7211 */ /* 0x000fc400078faaff */
[----:B------:R-:W-:Y:S01]  /*0220*/  ISETP.NE.OR P0, PT, R3, R11, P0 ;  /* 0x0000000b0300720c */ /* 0x000fe20000705670 */
[----:B------:R-:W-:Y:S01]  /*0230*/  VIADD R3, R4, 0x1 ;  /* 0x0000000104037836 */ /* 0x000fe20000000000 */
[----:B------:R-:W-:Y:S01]  /*0240*/  LOP3.LUT P1, RZ, R2, 0x3, RZ, 0xc0, !PT ;  /* 0x0000000302ff7812 */ /* 0x000fe2000782c0ff */
[----:B------:R-:W-:Y:S01]  /*0250*/  IMAD R8, R13, -0x2b00, R6 ;  /* 0xffffd5000d087824 */ /* 0x000fe200078e0206 */
[----:B------:R-:W-:Y:S01]  /*0260*/  IADD3 R9, PT, PT, R9, R2, RZ ;  /* 0x0000000209097210 */ /* 0x000fe20007ffe0ff */
[----:B------:R-:W-:Y:S01]  /*0270*/  IMAD R6, R7, UR6, R4 ;  /* 0x0000000607067c24 */ /* 0x000fe2000f8e0204 */
[----:B------:R-:W-:Y:S01]  /*0280*/  PLOP3.LUT P0, PT, P0, P1, PT, 0xf8, 0x8f ;  /* 0x00000000008f781c */ /* 0x000fe20000703f70 */
[----:B------:R-:W-:Y:S01]  /*0290*/  IMAD R27, R13, UR6, R8 ;  /* 0x000000060d1b7c24 */ /* 0x000fe2000f8e0208 */
[----:B------:R-:W-:Y:S02]  /*02a0*/  ISETP.NE.AND P1, PT, R8, R3, PT ;  /* 0x000000030800720c */ /* 0x000fe40003f25270 */
[----:B------:R-:W-:-:S02]  /*02b0*/  LOP3.LUT P2, RZ, R6, 0x3, RZ, 0xc0, !PT ;  /* 0x0000000306ff7812 */ /* 0x000fc4000784c0ff */
[----:B------:R-:W-:-:S04]  /*02c0*/  ISETP.EQ.AND P1, PT, R7, R13, !P1 ;  /* 0x0000000d0700720c */ /* 0x000fc80004f22270 */
[----:B------:R-:W-:-:S03]  /*02d0*/  PLOP3.LUT P1, PT, P1, P2, PT, 0x20, 0x2 ;  /* 0x000000000002781c */ /* 0x000fc60000f24470 */
[----:B-1----:R-:W-:Y:S01]  /*02e0*/  @!P0 MOV R3, UR9 ;  /* 0x0000000900038c02 */ /* 0x002fe20008000f00 */
[----:B------:R-:W-:-:S04]  /*02f0*/  @!P0 IMAD.U32 R2, RZ, RZ, UR8 ;  /* 0x00000008ff028e24 */ /* 0x000fc8000f8e00ff */
[----:B------:R-:W-:Y:S01]  /*0300*/  @!P0 IMAD.WIDE R28, R9, 0x2, R2 ;  /* 0x00000002091c8825 */ /* 0x000fe200078e0202 */
[----:B------:R-:W-:-:S03]  /*0310*/  @P0 MOV R3, UR9 ;  /* 0x0000000900030c02 */ /* 0x000fc60008000f00 */
[----:B------:R-:W-:-:S04]  /*0320*/  @P0 IMAD.U32 R2, RZ, RZ, UR8 ;  /* 0x00000008ff020e24 */ /* 0x000fc8000f8e00ff */
[----:B------:R-:W-:-:S04]  /*0330*/  @!P1 IMAD.WIDE R4, R6, 0x2, R2 ;  /* 0x0000000206049825 */ /* 0x000fc800078e0202 */
[----:B------:R-:W-:Y:S01]  /*0340*/  @!P1 IMAD.WIDE R26, R27, 0x2, R2 ;  /* 0x000000021b1a9825 */ /* 0x000fe200078e0202 */
[----:B--2---:R-:W2:Y:S04]  /*0350*/  @!P1 LDG.E.U16.CONSTANT R10, desc[UR4][R4.64] ;  /* 0x00000004040a9981 */ /* 0x004ea8000c1e9500 */
[----:B------:R-:W2:Y:S01]  /*0360*/  @!P1 LDG.E.U16.CONSTANT R13, desc[UR4][R26.64] ;  /* 0x000000041a0d9981 */ /* 0x000ea2000c1e9500 */
[C---:B------:R-:W-:Y:S01]  /*0370*/  VIADD R7, R14.reuse, 0x4 ;  /* 0x000000040e077836 */ /* 0x040fe20000000000 */
[C---:B------:R-:W-:Y:S01]  /*0380*/  IADD3 R8, PT, PT, R14.reuse, 0x5, RZ ;  /* 0x000000050e087810 */ /* 0x040fe20007ffe0ff */
[----:B------:R-:W-:Y:S02]  /*0390*/  IMAD R11, R11, UR6, R0 ;  /* 0x000000060b0b7c24 */ /* 0x000fe4000f8e0200 */
[----:B------:R-:W-:Y:S01]  /*03a0*/  IMAD.HI R12, R7, 0x2fa0be83, RZ ;  /* 0x2fa0be83070c7827 */ /* 0x000fe200078e02ff */
[----:B------:R-:W-:Y:S01]  /*03b0*/  IADD3 R20, PT, PT, R14, 0x7, RZ ;  /* 0x000000070e147810 */ /* 0x000fe20007ffe0ff */
[----:B------:R0:W3:Y:S02]  /*03c0*/  @!P1 LDG.E.U16.CONSTANT R0, desc[UR4][R4.64+0x5600] ;  /* 0x0056000404009981 */ /* 0x0000e4000c1e9500 */
[----:B------:R-:W-:Y:S01]  /*03d0*/  IMAD.HI R16, R8, 0x2fa0be83, RZ ;  /* 0x2fa0be8308107827 */ /* 0x000fe200078e02ff */
[----:B------:R-:W-:Y:S01]  /*03e0*/  SHF.R.U32.HI R15, RZ, 0x1f, R12 ;  /* 0x0000001fff0f7819 */ /* 0x000fe2000001160c */
[----:B------:R-:W3:Y:S03]  /*03f0*/  @!P1 LDG.E.U16.CONSTANT R27, desc[UR4][R26.64+0x5600] ;  /* 0x005600041a1b9981 */ /* 0x000ee6000c1e9500 */
[----:B------:R-:W-:-:S02]  /*0400*/  LEA.HI.SX32 R12, R12, R15, 0x15 ;  /* 0x0000000f0c0c7211 */ /* 0x000fc400078faaff */
[----:B------:R-:W-:-:S03]  /*0410*/  SHF.R.U32.HI R15, RZ, 0x1f, R16 ;  /* 0x0000001fff0f7819 */ /* 0x000fc60000011610 */
[----:B------:R-:W-:Y:S01]  /*0420*/  IMAD R7, R12, -0x2b00, R7 ;  /* 0xffffd5000c077824 */ /* 0x000fe200078e0207 */
[----:B------:R-:W-:Y:S01]  /*0430*/  LEA.HI.SX32 R15, R16, R15, 0x15 ;  /* 0x0000000f100f7211 */ /* 0x000fe200078faaff */
[----:B------:R-:W-:Y:S02]  /*0440*/  IMAD R16, R12, UR6, RZ ;  /* 0x000000060c107c24 */ /* 0x000fe4000f8e02ff */
[----:B------:R-:W-:Y:S02]  /*0450*/  VIADD R17, R7, 0x1 ;  /* 0x0000000107117836 */ /* 0x000fe40000000000 */
[----:B------:R-:W-:Y:S01]  /*0460*/  IMAD R8, R15, -0x2b00, R8 ;  /* 0xffffd5000f087824 */ /* 0x000fe200078e0208 */
[----:B------:R-:W-:Y:S01]  /*0470*/  LOP3.LUT P3, RZ, R16, 0x3, RZ, 0xc0, !PT ;  /* 0x0000000310ff7812 */ /* 0x000fe2000786c0ff */
[----:B0-----:R-:W-:Y:S01]  /*0480*/  IMAD.HI R4, R20, 0x2fa0be83, RZ ;  /* 0x2fa0be8314047827 */ /* 0x001fe200078e02ff */
[----:B------:R-:W-:Y:S02]  /*0490*/  IADD3 R7, PT, PT, R7, R16, RZ ;  /* 0x0000001007077210 */ /* 0x000fe40007ffe0ff */
[----:B------:R-:W-:Y:S01]  /*04a0*/  ISETP.NE.AND P2, PT, R8, R17, PT ;  /* 0x000000110800720c */ /* 0x000fe20003f45270 */
[----:B------:R-:W-:Y:S01]  /*04b0*/  IMAD R25, R15, UR6, R8 ;  /* 0x000000060f197c24 */ /* 0x000fe2000f8e0208 */
[----:B------:R-:W4:Y:S01]  /*04c0*/  @!P0 LDG.E.CONSTANT R17, desc[UR4][R28.64] ;  /* 0x000000041c118981 */ /* 0x000f22000c1e9900 */
[----:B------:R-:W-:Y:S01]  /*04d0*/  @P0 IMAD.WIDE R8, R9, 0x2, R2 ;  /* 0x0000000209080825 */ /* 0x000fe200078e0202 */
[----:B------:R-:W-:-:S02]  /*04e0*/  ISETP.EQ.AND P2, PT, R12, R15, !P2 ;  /* 0x0000000f0c00720c */ /* 0x000fc40005742270 */
[----:B------:R-:W5:Y:S01]  /*04f0*/  @!P0 LDG.E.CONSTANT R15, desc[UR4][R28.64+0x5600] ;  /* 0x005600041c0f8981 */ /* 0x000f62000c1e9900 */
[----:B------:R-:W-:Y:S01]  /*0500*/  VIADD R12, R14, 0x6 ;  /* 0x000000060e0c7836 */ /* 0x000fe20000000000 */
[----:B------:R-:W-:Y:S02]  /*0510*/  PLOP3.LUT P2, PT, P2, P3, PT, 0x20, 0x2 ;  /* 0x000000000002781c */ /* 0x000fe40001746470 */
[----:B------:R-:W4:Y:S04]  /*0520*/  @P0 LDG.E.U16.CONSTANT R19, desc[UR4][R8.64] ;  /* 0x0000000408130981 */ /* 0x000f28000c1e9500 */
[----:B------:R0:W5:Y:S07]  /*0530*/  @P0 LDG.E.U16.CONSTANT R18, desc[UR4][R8.64+0x5600] ;  /* 0x0056000408120981 */ /* 0x00016e000c1e9500 */
[----:B------:R-:W-:-:S04]  /*0540*/  @!P2 IMAD.WIDE R22, R7, 0x2, R2 ;  /* 0x000000020716a825 */ /* 0x000fc800078e0202 */
[----:B0-----:R-:W-:Y:S01]  /*0550*/  IMAD.HI R8, R12, 0x2fa0be83, RZ ;  /* 0x2fa0be830c087827 */ /* 0x001fe200078e02ff */
[----:B------:R-:W-:Y:S01]  /*0560*/  SHF.R.U32.HI R9, RZ, 0x1f, R4 ;  /* 0x0000001fff097819 */ /* 0x000fe20000011604 */
[----:B------:R-:W3:Y:S02]  /*0570*/  @!P2 LDG.E.U16.CONSTANT R16, desc[UR4][R22.64] ;  /* 0x000000041610a981 */ /* 0x000ee4000c1e9500 */
[----:B------:R-:W-:Y:S01]  /*0580*/  @!P2 IMAD.WIDE R24, R25, 0x2, R2 ;  /* 0x000000021918a825 */ /* 0x000fe200078e0202 */
[----:B------:R-:W-:-:S04]  /*0590*/  SHF.R.U32.HI R5, RZ, 0x1f, R8 ;  /* 0x0000001fff057819 */ /* 0x000fc80000011608 */
[----:B------:R-:W-:Y:S01]  /*05a0*/  LEA.HI.SX32 R5, R8, R5, 0x15 ;  /* 0x0000000508057211 */ /* 0x000fe200078faaff */
[----:B------:R-:W3:Y:S01]  /*05b0*/  @!P2 LDG.E.U16.CONSTANT R21, desc[UR4][R24.64] ;  /* 0x000000041815a981 */ /* 0x000ee2000c1e9500 */
[----:B------:R-:W-:-:S03]  /*05c0*/  LEA.HI.SX32 R4, R4, R9, 0x15 ;  /* 0x0000000904047211 */ /* 0x000fc600078faaff */
[----:B------:R-:W-:Y:S01]  /*05d0*/  IMAD R12, R5, -0x2b00, R12 ;  /* 0xffffd500050c7824 */ /* 0x000fe200078e020c */
[----:B------:R-:W4:Y:S01]  /*05e0*/  @!P2 LDG.E.U16.CONSTANT R22, desc[UR4][R22.64+0x5600] ;  /* 0x005600041616a981 */ /* 0x000f22000c1e9500 */
[----:B------:R-:W-:-:S03]  /*05f0*/  IMAD R20, R4, -0x2b00, R20 ;  /* 0xffffd50004147824 */ /* 0x000fc600078e0214 */
[----:B------:R-:W-:Y:S01]  /*0600*/  IADD3 R9, PT, PT, R12, 0x1, RZ ;  /* 0x000000010c097810 */ /* 0x000fe20007ffe0ff */
[----:B------:R-:W-:Y:S01]  /*0610*/  IMAD R29, R5, UR6, R12 ;  /* 0x00000006051d7c24 */ /* 0x000fe2000f8e020c */
[----:B------:R-:W4:Y:S02]  /*0620*/  @!P2 LDG.E.U16.CONSTANT R25, desc[UR4][R24.64+0x5600] ;  /* 0x005600041819a981 */ /* 0x000f24000c1e9500 */
[----:B------:R-:W-:Y:S02]  /*0630*/  ISETP.NE.AND P3, PT, R20, R9, PT ;  /* 0x000000091400720c */ /* 0x000fe40003f65270 */
[----:B------:R-:W-:Y:S02]  /*0640*/  LOP3.LUT P4, RZ, R29, 0x3, RZ, 0xc0, !PT ;  /* 0x000000031dff7812 */ /* 0x000fe4000788c0ff */
[----:B------:R-:W-:-:S04]  /*0650*/  ISETP.EQ.AND P3, PT, R5, R4, !P3 ;  /* 0x000000040500720c */ /* 0x000fc80005f62270 */
[----:B------:R-:W-:Y:S01]  /*0660*/  PLOP3.LUT P3, PT, P3, P4, PT, 0x20, 0x2 ;  /* 0x000000000002781c */ /* 0x000fe20001f68470 */
[----:B------:R-:W-:Y:S02]  /*0670*/  IMAD R5, R4, UR6, R20 ;  /* 0x0000000604057c24 */ /* 0x000fe4000f8e0214 */
[----:B------:R-:W-:-:S05]  /*0680*/  @P0 IMAD.WIDE R8, R11, 0x2, R2 ;  /* 0x000000020b080825 */ /* 0x000fca00078e0202 */
[----:B------:R-:W5:Y:S01]  /*0690*/  @P0 LDG.E.U16.CONSTANT R28, desc[UR4][R8.64] ;  /* 0x00000004081c0981 */ /* 0x000f62000c1e9500 */
[----:B--2---:R-:W-:-:S04]  /*06a0*/  @!P1 PRMT R20, R10, 0x5410, R13 ;  /* 0x000054100a149816 */ /* 0x004fc8000000000d */
[----:B------:R-:W-:-:S04]  /*06b0*/  @!P3 IMAD.WIDE R10, R29, 0x2, R2 ;  /* 0x000000021d0ab825 */ /* 0x000fc800078e0202 */
[--C-:B------:R-:W-:Y:S01]  /*06c0*/  @!P3 IMAD.WIDE R12, R5, 0x2, R2.reuse ;  /* 0x00000002050cb825 */ /* 0x100fe200078e0202 */
[----:B------:R-:W2:Y:S03]  /*06d0*/  @!P3 LDG.E.U16.CONSTANT R26, desc[UR4][R10.64] ;  /* 0x000000040a1ab981 */ /* 0x000ea6000c1e9500 */
[--C-:B------:R-:W-:Y:S01]  /*06e0*/  @P1 IMAD.WIDE R4, R6, 0x2, R2.reuse ;  /* 0x0000000206041825 */ /* 0x100fe200078e0202 */
[----:B------:R-:W5:Y:S03]  /*06f0*/  @!P3 LDG.E.U16.CONSTANT R23, desc[UR4][R10.64+0x5600] ;  /* 0x005600040a17b981 */ /* 0x000f66000c1e9500 */
[--C-:B------:R-:W-:Y:S01]  /*0700*/  @P2 IMAD.WIDE R6, R7, 0x2, R2.reuse ;  /* 0x0000000207062825 */ /* 0x100fe200078e0202 */
[----:B------:R-:W5:Y:S03]  /*0710*/  @!P3 LDG.E.U16.CONSTANT R24, desc[UR4][R12.64+0x5600] ;  /* 0x005600040c18b981 */ /* 0x000f66000c1e9500 */
[----:B------:R-:W-:Y:S01]  /*0720*/  @P3 IMAD.WIDE R2, R29, 0x2, R2 ;  /* 0x000000021d023825 */ /* 0x000fe200078e0202 */
[----:B------:R-:W5:Y:S04]  /*0730*/  @P1 LDG.E.CONSTANT R20, desc[UR4][R4.64] ;  /* 0x0000000404141981 */ /* 0x000f68000c1e9900 */
[----:B------:R-:W2:Y:S01]  /*0740*/  @!P3 LDG.E.U16.CONSTANT R29, desc[UR4][R12.64] ;  /* 0x000000040c1db981 */ /* 0x000ea2000c1e9500 */
[----:B---3--:R-:W-:-:S06]  /*0750*/  @!P2 PRMT R16, R16, 0x5410, R21 ;  /* 0x000054101010a816 */ /* 0x008fcc0000000015 */
[----:B------:R-:W3:Y:S01]  /*0760*/  @P2 LDG.E.CONSTANT R16, desc[UR4][R6.64] ;  /* 0x0000000406102981 */ /* 0x000ee2000c1e9900 */
[----:B------:R-:W-:-:S06]  /*0770*/  @!P1 PRMT R0, R0, 0x5410, R27 ;  /* 0x0000541000009816 */ /* 0x000fcc000000001b */
[----:B------:R-:W3:Y:S01]  /*0780*/  @P1 LDG.E.CONSTANT R0, desc[UR4][R4.64+0x5600] ;  /* 0x0056000404001981 */ /* 0x000ee2000c1e9900 */
[----:B----4-:R-:W-:-:S06]  /*0790*/  @!P2 PRMT R22, R22, 0x5410, R25 ;  /* 0x000054101616a816 */ /* 0x010fcc0000000019 */
[----:B------:R-:W4:Y:S01]  /*07a0*/  @P2 LDG.E.CONSTANT R22, desc[UR4][R6.64+0x5600] ;  /* 0x0056000406162981 */ /* 0x000f22000c1e9900 */
[----:B--2---:R-:W-:-:S03]  /*07b0*/  @!P3 PRMT R21, R26, 0x5410, R29 ;  /* 0x000054101a15b816 */ /* 0x004fc6000000001d */
[----:B------:R-:W2:Y:S04]  /*07c0*/  @P0 LDG.E.U16.CONSTANT R29, desc[UR4][R8.64+0x5600] ;  /* 0x00560004081d0981 */ /* 0x000ea8000c1e9500 */
[----:B------:R-:W4:Y:S01]  /*07d0*/  @P3 LDG.E.CONSTANT R21, desc[UR4][R2.64] ;  /* 0x0000000402153981 */ /* 0x000f22000c1e9900 */
[----:B-----5:R-:W-:-:S06]  /*07e0*/  @!P3 PRMT R23, R23, 0x5410, R24 ;  /* 0x000054101717b816 */ /* 0x020fcc0000000018 */
[----:B------:R0:W5:Y:S01]  /*07f0*/  @P3 LDG.E.CONSTANT R23, desc[UR4][R2.64+0x5600] ;  /* 0x0056000402173981 */ /* 0x000162000c1e9900 */
[----:B------:R-:W-:-:S05]  /*0800*/  @P0 PRMT R17, R19, 0x5410, R28 ;  /* 0x0000541013110816 */ /* 0x000fca000000001c */
[----:B0-----:R-:W-:-:S05]  /*0810*/  HFMA2.BF16_V2 R3, -RZ.H0_H0, RZ.H0_H0, -R17 ;  /* 0x200000ffff037231 */ /* 0x001fca0000300911 */
[--C-:B------:R-:W-:Y:S02]  /*0820*/  PRMT R2, RZ, 0x5410, R3.reuse ;  /* 0x00005410ff027816 */ /* 0x100fe40000000003 */
[----:B------:R-:W-:-:S03]  /*0830*/  PRMT R3, RZ, 0x7610, R3 ;  /* 0x00007610ff037816 */ /* 0x000fc60000000003 */
[----:B------:R-:W-:Y:S02]  /*0840*/  FMUL R10, R2, 1.4426951408386230469 ;  /* 0x3fb8aa3c020a7820 */ /* 0x000fe40000400000 */
[----:B------:R-:W-:-:S03]  /*0850*/  FMUL R4, R3, 1.4426951408386230469 ;  /* 0x3fb8aa3c03047820 */ /* 0x000fc60000400000 */
[----:B------:R-:W-:Y:S02]  /*0860*/  FSETP.GEU.AND P2, PT, R10, -126, PT ;  /* 0xc2fc00000a00780b */ /* 0x000fe40003f4e000 */
[----:B------:R-:W-:Y:S01]  /*0870*/  FSETP.GEU.AND P3, PT, R4, -126, PT ;  /* 0xc2fc00000400780b */ /* 0x000fe20003f6e000 */
[----:B------:R-:W-:-:S10]  /*0880*/  HFMA2.BF16_V2 R2, -RZ.H0_H0, RZ.H0_H0, -R20 ;  /* 0x200000ffff027231 */ /* 0x000fd40000300914 */
[----:B------:R-:W-:Y:S02]  /*0890*/  @!P2 FMUL R10, R10, 0.5 ;  /* 0x3f0000000a0aa820 */ /* 0x000fe40000400000 */
[----:B------:R-:W-:-:S04]  /*08a0*/  @!P3 FMUL R4, R4, 0.5 ;  /* 0x3f0000000404b820 */ /* 0x000fc80000400000 */
[----:B------:R-:W0:Y:S08]  /*08b0*/  MUFU.EX2 R10, R10 ;  /* 0x0000000a000a7308 */ /* 0x000e300000000800 */
[----:B------:R1:W0:Y:S01]  /*08c0*/  MUFU.EX2 R3, R4 ;  /* 0x0000000400037308 */ /* 0x0002220000000800 */
[----:B---3--:R-:W-:Y:S01]  /*08d0*/  HFMA2.BF16_V2 R6, -RZ.H0_H0, RZ.H0_H0, -R16 ;  /* 0x200000ffff067231 */ /* 0x008fe20000300910 */
[----:B-1----:R-:W-:-:S02]  /*08e0*/  PRMT R4, RZ, 0x5410, R2 ;  /* 0x00005410ff047816 */ /* 0x002fc40000000002 */
[----:B------:R-:W-:-:S03]  /*08f0*/  PRMT R2, RZ, 0x7610, R2 ;  /* 0x00007610ff027816 */ /* 0x000fc60000000002 */
[----:B------:R-:W-:Y:S01]  /*0900*/  FMUL R5, R4, 1.4426951408386230469 ;  /* 0x3fb8aa3c04057820 */ /* 0x000fe20000400000 */
[----:B------:R-:W-:Y:S01]  /*0910*/  PRMT R4, RZ, 0x5410, R6 ;  /* 0x00005410ff047816 */ /* 0x000fe20000000006 */
[----:B------:R-:W-:Y:S01]  /*0920*/  FMUL R2, R2, 1.4426951408386230469 ;  /* 0x3fb8aa3c02027820 */ /* 0x000fe20000400000 */
[----:B0-----:R-:W-:Y:S01]  /*0930*/  @!P2 FMUL R10, R10, R10 ;  /* 0x0000000a0a0aa220 */ /* 0x001fe20000400000 */
[----:B------:R-:W-:Y:S02]  /*0940*/  @!P3 FMUL R3, R3, R3 ;  /* 0x000000030303b220 */ /* 0x000fe40000400000 */
[----:B------:R-:W-:Y:S01]  /*0950*/  FMUL R4, R4, 1.4426951408386230469 ;  /* 0x3fb8aa3c04047820 */ /* 0x000fe20000400000 */
[----:B------:R-:W-:Y:S02]  /*0960*/  FSETP.GEU.AND P6, PT, R5, -126, PT ;  /* 0xc2fc00000500780b */ /* 0x000fe40003fce000 */
[----:B------:R-:W-:Y:S02]  /*0970*/  FSETP.GEU.AND P1, PT, R2, -126, PT ;  /* 0xc2fc00000200780b */ /* 0x000fe40003f2e000 */
[----:B------:R-:W-:-:S02]  /*0980*/  F2FP.BF16.F32.PACK_AB R10, R3, R10 ;  /* 0x0000000a030a723e */ /* 0x000fc400000010ff */
[----:B------:R-:W-:Y:S02]  /*0990*/  FSETP.GEU.AND P4, PT, R4, -126, PT ;  /* 0xc2fc00000400780b */ /* 0x000fe40003f8e000 */
[----:B------:R-:W-:Y:S01]  /*09a0*/  PRMT R6, RZ, 0x7610, R6 ;  /* 0x00007610ff067816 */ /* 0x000fe20000000006 */
[----:B------:R-:W-:-:S04]  /*09b0*/  HADD2.BF16_V2 R11, R10, 1, 1 ;  /* 0x3f803f800a0b7430 */ /* 0x000fc80000200000 */
[----:B------:R-:W-:Y:S01]  /*09c0*/  FMUL R7, R6, 1.4426951408386230469 ;  /* 0x3fb8aa3c06077820 */ /* 0x000fe20000400000 */
[----:B------:R-:W-:Y:S01]  /*09d0*/  PRMT R6, R11, 0x7610, R6 ;  /* 0x000076100b067816 */ /* 0x000fe20000000006 */
[----:B------:R-:W-:Y:S01]  /*09e0*/  @!P6 FMUL R5, R5, 0.5 ;  /* 0x3f0000000505e820 */ /* 0x000fe20000400000 */
[----:B------:R-:W-:Y:S02]  /*09f0*/  @!P1 FMUL R2, R2, 0.5 ;  /* 0x3f00000002029820 */ /* 0x000fe40000400000 */
[----:B------:R-:W-:Y:S01]  /*0a00*/  FSETP.GEU.AND P2, PT, R7, -126, PT ;  /* 0xc2fc00000700780b */ /* 0x000fe20003f4e000 */
[----:B------:R-:W-:Y:S01]  /*0a10*/  @!P4 FMUL R4, R4, 0.5 ;  /* 0x3f0000000404c820 */ /* 0x000fe20000400000 */
[----:B------:R-:W0:Y:S01]  /*0a20*/  MUFU.EX2 R3, R5 ;  /* 0x0000000500037308 */ /* 0x000e220000000800 */
[----:B------:R-:W-:-:S07]  /*0a30*/  IMAD.U32 R6, R6, 0x10000, RZ ;  /* 0x0001000006067824 */ /* 0x000fce00078e00ff */
[----:B------:R1:W3:Y:S01]  /*0a40*/  MUFU.EX2 R8, R2 ;  /* 0x0000000200087308 */ /* 0x0002e20000000800 */
[----:B------:R-:W-:Y:S02]  /*0a50*/  FSETP.GE.AND P3, PT, |R6|, 8.50705917302346158658e+37, PT ;  /* 0x7e8000000600780b */ /* 0x000fe40003f66200 */
[----:B------:R-:W-:-:S05]  /*0a60*/  @!P2 FMUL R7, R7, 0.5 ;  /* 0x3f0000000707a820 */ /* 0x000fca0000400000 */
[----:B------:R-:W3:Y:S01]  /*0a70*/  MUFU.EX2 R4, R4 ;  /* 0x0000000400047308 */ /* 0x000ee20000000800 */
[----:B-1----:R-:W-:Y:S01]  /*0a80*/  PRMT R2, R11, 0x7632, R2 ;  /* 0x000076320b027816 */ /* 0x002fe20000000002 */
[----:B0-----:R-:W-:-:S03]  /*0a90*/  @!P6 FMUL R3, R3, R3 ;  /* 0x000000030303e220 */ /* 0x001fc60000400000 */
[----:B------:R-:W-:Y:S01]  /*0aa0*/  SHF.L.U32 R2, R2, 0x10, RZ ;  /* 0x0000001002027819 */ /* 0x000fe200000006ff */
[----:B------:R-:W-:Y:S02]  /*0ab0*/  @P3 FMUL R6, R6, 0.25 ;  /* 0x3e80000006063820 */ /* 0x000fe40000400000 */
[----:B------:R-:W0:Y:S01]  /*0ac0*/  MUFU.EX2 R7, R7 ;  /* 0x0000000700077308 */ /* 0x000e220000000800 */
[----:B---3--:R-:W-:Y:S01]  /*0ad0*/  @!P1 FMUL R8, R8, R8 ;  /* 0x0000000808089220 */ /* 0x008fe20000400000 */
[----:B------:R-:W-:Y:S01]  /*0ae0*/  FSETP.GE.AND P1, PT, |R2|, 8.50705917302346158658e+37, PT ;  /* 0x7e8000000200780b */ /* 0x000fe20003f26200 */
[----:B------:R-:W-:Y:S01]  /*0af0*/  @!P4 FMUL R4, R4, R4 ;  /* 0x000000040404c220 */ /* 0x000fe20000400000 */
[----:B------:R-:W-:Y:S02]  /*0b00*/  FSETP.GEU.AND P4, PT, |R6|, 1.175494350822287508e-38, PT ;  /* 0x008000000600780b */ /* 0x000fe40003f8e200 */
[----:B------:R-:W-:-:S09]  /*0b10*/  F2FP.BF16.F32.PACK_AB R3, R8, R3 ;  /* 0x000000030803723e */ /* 0x000fd200000010ff */
[----:B------:R-:W-:Y:S01]  /*0b20*/  @P1 FMUL R2, R2, 0.25 ;  /* 0x3e80000002021820 */ /* 0x000fe20000400000 */
[----:B------:R-:W-:Y:S02]  /*0b30*/  HADD2.BF16_V2 R3, R3, 1, 1 ;  /* 0x3f803f8003037430 */ /* 0x000fe40000200000 */
[----:B0-----:R-:W-:Y:S02]  /*0b40*/  @!P2 FMUL R7, R7, R7 ;  /* 0x000000070707a220 */ /* 0x001fe40000400000 */
[----:B------:R-:W-:Y:S02]  /*0b50*/  FSETP.GEU.AND P2, PT, |R2|, 1.175494350822287508e-38, PT ;  /* 0x008000000200780b */ /* 0x000fe40003f4e200 */
[----:B------:R-:W-:Y:S01]  /*0b60*/  PRMT R11, R3, 0x7610, R11 ;  /* 0x00007610030b7816 */ /* 0x000fe2000000000b */
[----:B------:R-:W-:Y:S01]  /*0b70*/  @!P4 FMUL R6, R6, 16777216 ;  /* 0x4b8000000606c820 */ /* 0x000fe20000400000 */
[----:B------:R-:W-:Y:S01]  /*0b80*/  F2FP.BF16.F32.PACK_AB R7, R7, R4 ;  /* 0x000000040707723e */ /* 0x000fe200000010ff */
[----:B------:R-:W-:-:S02]  /*0b90*/  HFMA2 R4, -RZ, RZ, 15, 0 ;  /* 0x4b800000ff047431 */ /* 0x000fc400000001ff */
[----:B------:R-:W-:Y:S02]  /*0ba0*/  IMAD.U32 R11, R11, 0x10000, RZ ;  /* 0x000100000b0b7824 */ /* 0x000fe400078e00ff */
[----:B------:R-:W-:Y:S01]  /*0bb0*/  MUFU.RCP R6, R6 ;  /* 0x0000000600067308 */ /* 0x000fe20000001000 */
[----:B------:R-:W-:-:S03]  /*0bc0*/  HADD2.BF16_V2 R7, R7, 1, 1 ;  /* 0x3f803f8007077430 */ /* 0x000fc60000200000 */
[----:B------:R-:W-:Y:S02]  /*0bd0*/  @!P2 FMUL R2, R2, 16777216 ;  /* 0x4b8000000202a820 */ /* 0x000fe40000400000 */
[C---:B------:R-:W-:Y:S02]  /*0be0*/  PRMT R25, R7.reuse, 0x7610, R25 ;  /* 0x0000761007197816 */ /* 0x040fe40000000019 */
[----:B------:R-:W-:Y:S02]  /*0bf0*/  PRMT R24, R7, 0x7632, R24 ;  /* 0x0000763207187816 */ /* 0x000fe40000000018 */
[----:B------:R-:W-:Y:S01]  /*0c00*/  MUFU.RCP R2, R2 ;  /* 0x0000000200027308 */ /* 0x000fe20000001000 */
[----:B------:R-:W-:Y:S02]  /*0c10*/  SHF.L.U32 R25, R25, 0x10, RZ ;  /* 0x0000001019197819 */ /* 0x000fe400000006ff */
[----:B------:R-:W-:Y:S02]  /*0c20*/  IMAD.U32 R24, R24, 0x10000, RZ ;  /* 0x0001000018187824 */ /* 0x000fe400078e00ff */
[----:B----4-:R-:W-:-:S05]  /*0c30*/  HFMA2.BF16_V2 R9, -RZ.H0_H0, RZ.H0_H0, -R21 ;  /* 0x200000ffff097231 */ /* 0x010fca0000300915 */
[--C-:B------:R-:W-:Y:S02]  /*0c40*/  PRMT R5, RZ, 0x5410, R9.reuse ;  /* 0x00005410ff057816 */ /* 0x100fe40000000009 */
[----:B------:R-:W-:-:S03]  /*0c50*/  PRMT R9, RZ, 0x7610, R9 ;  /* 0x00007610ff097816 */ /* 0x000fc60000000009 */
[----:B------:R-:W-:Y:S02]  /*0c60*/  FMUL R10, R5, 1.4426951408386230469 ;  /* 0x3fb8aa3c050a7820 */ /* 0x000fe40000400000 */
[----:B------:R-:W-:-:S03]  /*0c70*/  FMUL R9, R9, 1.4426951408386230469 ;  /* 0x3fb8aa3c09097820 */ /* 0x000fc60000400000 */
[----:B------:R-:W-:Y:S02]  /*0c80*/  FSETP.GEU.AND P5, PT, R10, -126, PT ;  /* 0xc2fc00000a00780b */ /* 0x000fe40003fae000 */
[----:B------:R-:W-:-:S11]  /*0c90*/  FSETP.GEU.AND P6, PT, R9, -126, PT ;  /* 0xc2fc00000900780b */ /* 0x000fd60003fce000 */
[----:B------:R-:W-:-:S04]  /*0ca0*/  @!P5 FMUL R10, R10, 0.5 ;  /* 0x3f0000000a0ad820 */ /* 0x000fc80000400000 */
[----:B------:R0:W1:Y:S01]  /*0cb0*/  MUFU.EX2 R5, R10 ;  /* 0x0000000a00057308 */ /* 0x0000620000000800 */
[----:B------:R-:W-:-:S07]  /*0cc0*/  @!P6 FMUL R9, R9, 0.5 ;  /* 0x3f0000000909e820 */ /* 0x000fce0000400000 */
[----:B------:R-:W3:Y:S01]  /*0cd0*/  MUFU.EX2 R8, R9 ;  /* 0x0000000900087308 */ /* 0x000ee20000000800 */
[----:B0-----:R-:W-:-:S04]  /*0ce0*/  PRMT R10, R3, 0x7632, R10 ;  /* 0x00007632030a7816 */ /* 0x001fc8000000000a */
[----:B------:R-:W-:Y:S01]  /*0cf0*/  SHF.L.U32 R10, R10, 0x10, RZ ;  /* 0x000000100a0a7819 */ /* 0x000fe200000006ff */
[----:B-1----:R-:W-:Y:S01]  /*0d00*/  @!P5 FMUL R5, R5, R5 ;  /* 0x000000050505d220 */ /* 0x002fe20000400000 */
[----:B------:R-:W-:Y:S02]  /*0d10*/  FSETP.GE.AND P5, PT, |R11|, 8.50705917302346158658e+37, PT ;  /* 0x7e8000000b00780b */ /* 0x000fe40003fa6200 */
[----:B------:R-:W-:Y:S02]  /*0d20*/  FSEL R3, R4, 1, !P4 ;  /* 0x3f80000004037808 */ /* 0x000fe40006000000 */
[----:B------:R-:W-:Y:S01]  /*0d30*/  FSETP.GE.AND P4, PT, |R10|, 8.50705917302346158658e+37, PT ;  /* 0x7e8000000a00780b */ /* 0x000fe20003f86200 */
[----:B---3--:R-:W-:Y:S01]  /*0d40*/  @!P6 FMUL R8, R8, R8 ;  /* 0x000000080808e220 */ /* 0x008fe20000400000 */
[----:B------:R-:W-:-:S04]  /*0d50*/  FSETP.GE.AND P6, PT, |R25|, 8.50705917302346158658e+37, PT ;  /* 0x7e8000001900780b */ /* 0x000fc80003fc6200 */
[----:B------:R-:W-:Y:S01]  /*0d60*/  F2FP.BF16.F32.PACK_AB R8, R8, R5 ;  /* 0x000000050808723e */ /* 0x000fe200000010ff */
[----:B------:R-:W-:Y:S02]  /*0d70*/  FMUL R5, R6, R3 ;  /* 0x0000000306057220 */ /* 0x000fe40000400000 */
[----:B------:R-:W-:Y:S01]  /*0d80*/  @P5 FMUL R11, R11, 0.25 ;  /* 0x3e8000000b0b5820 */ /* 0x000fe20000400000 */
[----:B--2---:R-:W-:-:S03]  /*0d90*/  @P0 PRMT R15, R18, 0x5410, R29 ;  /* 0x00005410120f0816 */ /* 0x004fc6000000001d */
[----:B------:R-:W-:Y:S01]  /*0da0*/  @P4 FMUL R10, R10, 0.25 ;  /* 0x3e8000000a0a4820 */ /* 0x000fe20000400000 */
[----:B------:R-:W-:Y:S01]  /*0db0*/  @P3 FMUL R5, R5, 0.25 ;  /* 0x3e80000005053820 */ /* 0x000fe20000400000 */
[----:B------:R-:W-:Y:S02]  /*0dc0*/  FSETP.GE.AND P0, PT, |R24|, 8.50705917302346158658e+37, PT ;  /* 0x7e8000001800780b */ /* 0x000fe40003f06200 */
[----:B------:R-:W-:Y:S02]  /*0dd0*/  FSETP.GEU.AND P3, PT, |R11|, 1.175494350822287508e-38, PT ;  /* 0x008000000b00780b */ /* 0x000fe40003f6e200 */
[----:B------:R-:W-:Y:S01]  /*0de0*/  FSEL R3, R4, 1, !P2 ;  /* 0x3f80000004037808 */ /* 0x000fe20005000000 */
[----:B------:R-:W-:Y:S01]  /*0df0*/  HADD2.BF16_V2 R6, R8, 1, 1 ;  /* 0x3f803f8008067430 */ /* 0x000fe20000200000 */
[----:B------:R-:W-:Y:S01]  /*0e00*/  FSETP.GEU.AND P2, PT, |R10|, 1.175494350822287508e-38, PT ;  /* 0x008000000a00780b */ /* 0x000fe20003f4e200 */
[----:B------:R-:W-:Y:S02]  /*0e10*/  @P6 FMUL R25, R25, 0.25 ;  /* 0x3e80000019196820 */ /* 0x000fe40000400000 */
[----:B------:R-:W-:Y:S01]  /*0e20*/  FMUL R18, R2, R3 ;  /* 0x0000000302127220 */ /* 0x000fe20000400000 */
[----:B------:R-:W-:-:S02]  /*0e30*/  SHF.L.U32 R13, R6, 0x10, RZ ;  /* 0x00000010060d7819 */ /* 0x000fc400000006ff */
[----:B------:R-:W-:Y:S01]  /*0e40*/  FSEL R19, R4, 1, !P3 ;  /* 0x3f80000004137808 */ /* 0x000fe20005800000 */
[----:B------:R-:W-:Y:S01]  /*0e50*/  @P1 FMUL R18, R18, 0.25 ;  /* 0x3e80000012121820 */ /* 0x000fe20000400000 */
[----:B------:R-:W-:Y:S01]  /*0e60*/  @P0 FMUL R24, R24, 0.25 ;  /* 0x3e80000018180820 */ /* 0x000fe20000400000 */
[----:B------:R-:W-:Y:S01]  /*0e70*/  @!P3 FMUL R11, R11, 16777216 ;  /* 0x4b8000000b0bb820 */ /* 0x000fe20000400000 */
[----:B------:R-:W-:Y:S02]  /*0e80*/  FSETP.GE.AND P1, PT, |R13|, 8.50705917302346158658e+37, PT ;  /* 0x7e8000000d00780b */ /* 0x000fe40003f26200 */
[----:B------:R-:W-:Y:S01]  /*0e90*/  FSETP.GEU.AND P3, PT, |R25|, 1.175494350822287508e-38, PT ;  /* 0x008000001900780b */ /* 0x000fe20003f6e200 */
[----:B------:R-:W-:Y:S01]  /*0ea0*/  @!P2 FMUL R10, R10, 16777216 ;  /* 0x4b8000000a0aa820 */ /* 0x000fe20000400000 */
[----:B------:R-:W-:Y:S02]  /*0eb0*/  FSEL R9, R4, 1, !P2 ;  /* 0x3f80000004097808 */ /* 0x000fe40005000000 */
[----:B------:R-:W-:-:S02]  /*0ec0*/  FSETP.GEU.AND P2, PT, |R24|, 1.175494350822287508e-38, PT ;  /* 0x008000001800780b */ /* 0x000fc40003f4e200 */
[----:B------:R-:W-:-:S04]  /*0ed0*/  PRMT R2, R6, 0x7632, R2 ;  /* 0x0000763206027816 */ /* 0x000fc80000000002 */
[----:B------:R-:W-:Y:S01]  /*0ee0*/  SHF.L.U32 R12, R2, 0x10, RZ ;  /* 0x00000010020c7819 */ /* 0x000fe200000006ff */
[----:B------:R-:W-:Y:S01]  /*0ef0*/  @P1 FMUL R13, R13, 0.25 ;  /* 0x3e8000000d0d1820 */ /* 0x000fe20000400000 */
[----:B------:R-:W-:Y:S01]  /*0f00*/  FSEL R8, R4, 1, !P3 ;  /* 0x3f80000004087808 */ /* 0x000fe20005800000 */
[----:B------:R-:W-:Y:S01]  /*0f10*/  @!P3 FMUL R25, R25, 16777216 ;  /* 0x4b8000001919b820 */ /* 0x000fe20000400000 */
[----:B------:R-:W-:Y:S01]  /*0f20*/  FSETP.GE.AND P3, PT, |R12|, 8.50705917302346158658e+37, PT ;  /* 0x7e8000000c00780b */ /* 0x000fe20003f66200 */
[----:B------:R-:W0:Y:S01]  /*0f30*/  MUFU.RCP R26, R11 ;  /* 0x0000000b001a7308 */ /* 0x000e220000001000 */
[----:B------:R-:W-:Y:S01]  /*0f40*/  FSEL R7, R4, 1, !P2 ;  /* 0x3f80000004077808 */ /* 0x000fe20005000000 */
[----:B------:R-:W-:Y:S01]  /*0f50*/  @!P2 FMUL R24, R24, 16777216 ;  /* 0x4b8000001818a820 */ /* 0x000fe20000400000 */
[----:B------:R-:W-:Y:S01]  /*0f60*/  FSETP.GEU.AND P2, PT, |R13|, 1.175494350822287508e-38, PT ;  /* 0x008000000d00780b */ /* 0x000fe20003f4e200 */
[----:B------:R-:W1:Y:S03]  /*0f70*/  LDC.64 R2, c[0x0][0x388] ;  /* 0x0000e200ff027b82 */ /* 0x000e660000000a00 */
[----:B------:R-:W-:-:S05]  /*0f80*/  FSEL R6, R4, 1, !P2 ;  /* 0x3f80000004067808 */ /* 0x000fca0005000000 */
[----:B------:R-:W-:-:S04]  /*0f90*/  @P3 FMUL R12, R12, 0.25 ;  /* 0x3e8000000c0c3820 */ /* 0x000fc80000400000 */
[----:B------:R-:W-:Y:S01]  /*0fa0*/  @!P2 FMUL R13, R13, 16777216 ;  /* 0x4b8000000d0da820 */ /* 0x000fe20000400000 */
[----:B------:R-:W-:Y:S01]  /*0fb0*/  FSETP.GEU.AND P2, PT, |R12|, 1.175494350822287508e-38, PT ;  /* 0x008000000c00780b */ /* 0x000fe20003f4e200 */
[----:B------:R-:W2:-:S12]  /*0fc0*/  MUFU.RCP R10, R10 ;  /* 0x0000000a000a7308 */ /* 0x000e980000001000 */
[----:B------:R-:W-:Y:S01]  /*0fd0*/  @!P2 FMUL R12, R12, 16777216 ;  /* 0x4b8000000c0ca820 */ /* 0x000fe20000400000 */
[----:B------:R-:W3:Y:S01]  /*0fe0*/  MUFU.RCP R13, R13 ;  /* 0x0000000d000d7308 */ /* 0x000ee20000001000 */
[----:B------:R-:W-:-:S07]  /*0ff0*/  F2FP.BF16.F32.PACK_AB R5, R18, R5 ;  /* 0x000000051205723e */ /* 0x000fce00000010ff */
[----:B------:R-:W4:Y:S01]  /*1000*/  MUFU.RCP R12, R12 ;  /* 0x0000000c000c7308 */ /* 0x000f220000001000 */
[----:B0-----:R-:W-:Y:S01]  /*1010*/  FMUL R19, R26, R19 ;  /* 0x000000131a137220 */ /* 0x001fe20000400000 */
[----:B--2---:R-:W-:Y:S01]  /*1020*/  FMUL R18, R10, R9 ;  /* 0x000000090a127220 */ /* 0x004fe20000400000 */
[----:B------:R-:W-:Y:S01]  /*1030*/  HMUL2.BF16_V2 R17, R17, R5 ;  /* 0x0000000511117232 */ /* 0x000fe20000200000 */
[----:B------:R-:W-:Y:S01]  /*1040*/  FSEL R5, R4, 1, !P2 ;  /* 0x3f80000004057808 */ /* 0x000fe20005000000 */
[----:B------:R-:W-:-:S03]  /*1050*/  @P5 FMUL R19, R19, 0.25 ;  /* 0x3e80000013135820 */ /* 0x000fc60000400000 */
[----:B------:R-:W0:Y:S01]  /*1060*/  MUFU.RCP R25, R25 ;  /* 0x0000001900197308 */ /* 0x000e220000001000 */
[----:B------:R-:W-:-:S07]  /*1070*/  @P4 FMUL R18, R18, 0.25 ;  /* 0x3e80000012124820 */ /* 0x000fce0000400000 */
[----:B------:R-:W2:Y:S01]  /*1080*/  MUFU.RCP R24, R24 ;  /* 0x0000001800187308 */ /* 0x000ea20000001000 */
[----:B---3--:R-:W-:Y:S01]  /*1090*/  FMUL R6, R13, R6 ;  /* 0x000000060d067220 */ /* 0x008fe20000400000 */
[----:B----4-:R-:W-:Y:S01]  /*10a0*/  FMUL R5, R12, R5 ;  /* 0x000000050c057220 */ /* 0x010fe20000400000 */
[----:B------:R-:W-:Y:S02]  /*10b0*/  F2FP.BF16.F32.PACK_AB R10, R18, R19 ;  /* 0x00000013120a723e */ /* 0x000fe400000010ff */
[----:B------:R-:W-:Y:S01]  /*10c0*/  @P1 FMUL R6, R6, 0.25 ;  /* 0x3e80000006061820 */ /* 0x000fe20000400000 */
[----:B------:R-:W-:Y:S02]  /*10d0*/  @P3 FMUL R5, R5, 0.25 ;  /* 0x3e80000005053820 */ /* 0x000fe40000400000 */
[----:B------:R-:W-:Y:S02]  /*10e0*/  HFMA2.BF16_V2 R20, R20, R10, -RZ ;  /* 0x0000000a14147231 */ /* 0x000fe400003000ff */
[----:B0-----:R-:W-:Y:S01]  /*10f0*/  FMUL R8, R25, R8 ;  /* 0x0000000819087220 */ /* 0x001fe20000400000 */
[----:B------:R-:W-:Y:S01]  /*1100*/  F2FP.BF16.F32.PACK_AB R5, R5, R6 ;  /* 0x000000060505723e */ /* 0x000fe200000010ff */
[----:B-1----:R-:W-:-:S04]  /*1110*/  IMAD.WIDE R2, R14, 0x2, R2 ;  /* 0x000000020e027825 */ /* 0x002fc800078e0202 */
[----:B--2---:R-:W-:Y:S01]  /*1120*/  FMUL R7, R24, R7 ;  /* 0x0000000718077220 */ /* 0x004fe20000400000 */
[----:B------:R-:W-:Y:S01]  /*1130*/  @P6 FMUL R8, R8, 0.25 ;  /* 0x3e80000008086820 */ /* 0x000fe20000400000 */
[----:B------:R-:W-:Y:S02]  /*1140*/  HFMA2.BF16_V2 R20, R20, R0, -RZ ;  /* 0x0000000014147231 */ /* 0x000fe400003000ff */
[----:B------:R-:W-:Y:S01]  /*1150*/  @P0 FMUL R7, R7, 0.25 ;  /* 0x3e80000007070820 */ /* 0x000fe20000400000 */
[C---:B------:R-:W-:Y:S02]  /*1160*/  VIADD R0, R2.reuse, 0x4 ;  /* 0x0000000402007836 */ /* 0x040fe40000000000 */
[----:B------:R-:W-:Y:S01]  /*1170*/  HFMA2.BF16_V2 R21, R21, R5, -RZ ;  /* 0x0000000515157231 */ /* 0x000fe200003000ff */
[----:B------:R-:W-:Y:S02]  /*1180*/  IADD3 R4, PT, PT, R2, 0x8, RZ ;  /* 0x0000000802047810 */ /* 0x000fe40007ffe0ff */
[----:B------:R-:W-:-:S02]  /*1190*/  F2FP.BF16.F32.PACK_AB R8, R7, R8 ;  /* 0x000000080708723e */ /* 0x000fc400000010ff */
[----:B------:R-:W-:Y:S02]  /*11a0*/  LOP3.LUT P1, RZ, R0, 0x3, RZ, 0xc0, !PT ;  /* 0x0000000300ff7812 */ /* 0x000fe4000782c0ff */
[C---:B------:R-:W-:Y:S01]  /*11b0*/  IADD3 R0, PT, PT, R2.reuse, 0xc, RZ ;  /* 0x0000000c02007810 */ /* 0x040fe20007ffe0ff */
[----:B------:R-:W-:Y:S02]  /*11c0*/  HMUL2.BF16_V2 R11, R16, R8 ;  /* 0x00000008100b7232 */ /* 0x000fe40000200000 */
[----:B-----5:R-:W-:Y:S01]  /*11d0*/  HFMA2.BF16_V2 R21, R21, R23, -RZ ;  /* 0x0000001715157231 */ /* 0x020fe200003000ff */
[----:B------:R-:W-:Y:S02]  /*11e0*/  LOP3.LUT P0, RZ, R2, 0x3, RZ, 0xc0, !PT ;  /* 0x0000000302ff7812 */ /* 0x000fe4000780c0ff */
[----:B------:R-:W-:Y:S02]  /*11f0*/  LOP3.LUT P2, RZ, R4, 0x3, RZ, 0xc0, !PT ;  /* 0x0000000304ff7812 */ /* 0x000fe4000784c0ff */
[----:B------:R-:W-:Y:S01]  /*1200*/  LOP3.LUT P3, RZ, R0, 0x3, RZ, 0xc0, !PT ;  /* 0x0000000300ff7812 */ /* 0x000fe2000786c0ff */
[----:B------:R-:W-:-:S02]  /*1210*/  HMUL2.BF16_V2 R11, R11, R22 ;  /* 0x000000160b0b7232 */ /* 0x000fc40000200000 */
[----:B------:R-:W-:Y:S01]  /*1220*/  HMUL2.BF16_V2 R17, R17, R15 ;  /* 0x0000000f11117232 */ /* 0x000fe20000200000 */
[----:B------:R-:W-:Y:S02]  /*1230*/  PRMT R5, R20, 0x7632, R5 ;  /* 0x0000763214057816 */ /* 0x000fe40000000005 */
[----:B------:R-:W-:Y:S02]  /*1240*/  PRMT R6, R11, 0x7632, R6 ;  /* 0x000076320b067816 */ /* 0x000fe40000000006 */
[C---:B------:R-:W-:Y:S02]  /*1250*/  PRMT R0, R17.reuse, 0x7610, R0 ;  /* 0x0000761011007816 */ /* 0x040fe40000000000 */
[----:B------:R-:W-:Y:S02]  /*1260*/  PRMT R4, R17, 0x7632, R4 ;  /* 0x0000763211047816 */ /* 0x000fe40000000004 */
[----:B------:R-:W-:Y:S01]  /*1270*/  PRMT R7, R21, 0x7632, R7 ;  /* 0x0000763215077816 */ /* 0x000fe20000000007 */
[----:B------:R0:W-:Y:S04]  /*1280*/  @!P0 STG.E desc[UR4][R2.64], R17 ;  /* 0x0000001102008986 */ /* 0x0001e8000c101904 */
[----:B------:R0:W-:Y:S04]  /*1290*/  @P1 STG.E.U16 desc[UR4][R2.64+0x4], R20 ;  /* 0x0000041402001986 */ /* 0x0001e8000c101504 */
[----:B------:R0:W-:Y:S04]  /*12a0*/  @P1 STG.E.U16 desc[UR4][R2.64+0x6], R5 ;  /* 0x0000060502001986 */ /* 0x0001e8000c101504 */
[----:B------:R0:W-:Y:S04]  /*12b0*/  @P2 STG.E.U16 desc[UR4][R2.64+0x8], R11 ;  /* 0x0000080b02002986 */ /* 0x0001e8000c101504 */
[----:B------:R0:W-:Y:S04]  /*12c0*/  @P2 STG.E.U16 desc[UR4][R2.64+0xa], R6 ;  /* 0x00000a0602002986 */ /* 0x0001e8000c101504 */
[----:B------:R0:W-:Y:S04]  /*12d0*/  @P0 STG.E.U16 desc[UR4][R2.64], R0 ;  /* 0x0000000002000986 */ /* 0x0001e8000c101504 */
[----:B------:R0:W-:Y:S04]  /*12e0*/  @P0 STG.E.U16 desc[UR4][R2.64+0x2], R4 ;  /* 0x0000020402000986 */ /* 0x0001e8000c101504 */
[----:B------:R0:W-:Y:S04]  /*12f0*/  @P3 STG.E.U16 desc[UR4][R2.64+0xc], R21 ;  /* 0x00000c1502003986 */ /* 0x0001e8000c101504 */
[----:B------:R0:W-:Y:S04]  /*1300*/  @P3 STG.E.U16 desc[UR4][R2.64+0xe], R7 ;  /* 0x00000e0702003986 */ /* 0x0001e8000c101504 */
[----:B------:R0:W-:Y:S04]  /*1310*/  @!P1 STG.E desc[UR4][R2.64+0x4], R20 ;  /* 0x0000041402009986 */ /* 0x0001e8000c101904 */
[----:B------:R0:W-:Y:S01]  /*1320*/  @!P2 STG.E desc[UR4][R2.64+0x8], R11 ;  /* 0x0000080b0200a986 */ /* 0x0001e2000c101904 */
[----:B------:R-:W-:Y:S05]  /*1330*/  @P3 EXIT ;  /* 0x000000000000394d */ /* 0x000fea0003800000 */
[----:B------:R-:W-:Y:S01]  /*1340*/  STG.E desc[UR4][R2.64+0xc], R21 ;  /* 0x00000c1502007986 */ /* 0x000fe2000c101904 */
[----:B------:R-:W-:Y:S05]  /*1350*/  EXIT ;  /* 0x000000000000794d */ /* 0x000fea0003800000 */
.L_x_1:
        /* <DEDUP_REMOVED lines=10> */
.L_x_10:


//--------------------- .text._Z22silu_kernel_vec4_bs128PK13__nv_bfloat16PS_ii --------------------------
	.section	.text._Z22silu_kernel_vec4_bs128PK13__nv_bfloat16PS_ii,"ax",@progbits
	.align	128
        .global         _Z22silu_kernel_vec4_bs128PK13__nv_bfloat16PS_ii
        .type           _Z22silu_kernel_vec4_bs128PK13__nv_bfloat16PS_ii,@function
        .size           _Z22silu_kernel_vec4_bs128PK13__nv_bfloat16PS_ii,(.L_x_11 - _Z22silu_kernel_vec4_bs128PK13__nv_bfloat16PS_ii)
        .other          _Z22silu_kernel_vec4_bs128PK13__nv_bfloat16PS_ii,@"STO_CUDA_ENTRY STV_DEFAULT"
_Z22silu_kernel_vec4_bs128PK13__nv_bfloat16PS_ii:
.text._Z22silu_kernel_vec4_bs128PK13__nv_bfloat16PS_ii:
        /* <DEDUP_REMOVED lines=11> */
[C---:B------:R-:W-:Y:S01]  /*00b0*/  IADD3 R4, PT, PT, R0.reuse, 0x1, RZ ;  /* 0x0000000100047810 */ /* 0x040fe20007ffe0ff */
[----:B------:R-:W0:Y:S02]  /*00c0*/  LDCU UR6, c[0x0][0x394] ;  /* 0x00007280ff0677ac */ /* 0x000e240008000800 */
[----:B------:R-:W-:Y:S01]  /*00d0*/  VIADD R6, R0, 0x2 ;  /* 0x0000000200067836 */ /* 0x000fe20000000000 */
[----:B------:R-:W-:Y:S01]  /*00e0*/  SHF.R.U32.HI R3, RZ, 0x1f, R2 ;  /* 0x0000001fff037819 */ /* 0x000fe20000011602 */
[----:B------:R-:W-:Y:S01]  /*00f0*/  IMAD.HI R5, R4, 0x2fa0be83, RZ ;  /* 0x2fa0be8304057827 */ /* 0x000fe200078e02ff */
[----:B------:R-:W1:Y:S02]  /*0100*/  LDCU.64 UR8, c[0x0][0x380] ;  /* 0x00007000ff0877ac */ /* 0x000e640008000a00 */
[----:B------:R-:W-:Y:S01]  /*0110*/  LEA.HI.SX32 R3, R2, R3, 0x15 ;  /* 0x0000000302037211 */ /* 0x000fe200078faaff */
[----:B------:R-:W-:Y:S01]  /*0120*/  IMAD.HI R8, R6, 0x2fa0be83, RZ ;  /* 0x2fa0be8306087827 */ /* 0x000fe200078e02ff */
[----:B------:R-:W-:Y:S01]  /*0130*/  SHF.R.U32.HI R2, RZ, 0x1f, R5 ;  /* 0x0000001fff027819 */ /* 0x000fe20000011605 */
[----:B------:R-:W2:Y:S02]  /*0140*/  LDCU.64 UR4, c[0x0][0x358] ;  /* 0x00006b00ff0477ac */ /* 0x000ea40008000a00 */
[----:B------:R-:W-:Y:S01]  /*0150*/  VIADD R10, R0, 0x3 ;  /* 0x00000003000a7836 */ /* 0x000fe20000000000 */
[----:B------:R-:W-:Y:S01]  /*0160*/  LEA.HI.SX32 R5, R5, R2, 0x15 ;  /* 0x0000000205057211 */ /* 0x000fe200078faaff */
[----:B------:R-:W-:Y:S01]  /*0170*/  IMAD R2, R3, -0x2b00, R0 ;  /* 0xffffd50003027824 */ /* 0x000fe200078e0200 */
[----:B------:R-:W-:Y:S01]  /*0180*/  SHF.R.U32.HI R9, RZ, 0x1f, R8 ;  /* 0x0000001fff097819 */ /* 0x000fe20000011608 */
[----:B------:R-:W-:-:S03]  /*0190*/  IMAD.HI R11, R10, 0x2fa0be83, RZ ;  /* 0x2fa0be830a0b7827 */ /* 0x000fc600078e02ff */
[----:B------:R-:W-:Y:S01]  /*01a0*/  IADD3 R7, PT, PT, R2, 0x1, RZ ;  /* 0x0000000102077810 */ /* 0x000fe20007ffe0ff */
[----:B------:R-:W-:Y:S01]  /*01b0*/  IMAD R4, R5, -0x2b00, R4 ;  /* 0xffffd50005047824 */ /* 0x000fe200078e0204 */
[----:B------:R-:W-:Y:S02]  /*01c0*/  LEA.HI.SX32 R9, R8, R9, 0x15 ;  /* 0x0000000908097211 */ /* 0x000fe400078faaff */
[----:B------:R-:W-:Y:S02]  /*01d0*/  SHF.R.U32.HI R8, RZ, 0x1f, R11 ;  /* 0x0000001fff087819 */ /* 0x000fe4000001160b */
[----:B------:R-:W-:Y:S01]  /*01e0*/  ISETP.NE.AND P0, PT, R4, R7, PT ;  /* 0x000000070400720c */ /* 0x000fe20003f05270 */
[----:B0-----:R-:W-:Y:S02]  /*01f0*/  IMAD R7, R3, UR6, RZ ;  /* 0x0000000603077c24 */ /* 0x001fe4000f8e02ff */
[----:B------:R-:W-:Y:S01]  /*0200*/  IMAD R6, R9, -0x2b00, R6 ;  /* 0xffffd50009067824 */ /* 0x000fe200078e0206 */
[----:B------:R-:W-:Y:S01]  /*0210*/  ISETP.NE.OR P0, PT, R3, R5, P0 ;  /* 0x000000050300720c */ /* 0x000fe20000705670 */
[----:B------:R-:W-:Y:S01]  /*0220*/  IMAD R5, R5, UR6, R4 ;  /* 0x0000000605057c24 */ /* 0x000fe2000f8e0204 */
[----:B------:R-:W-:Y:S01]  /*0230*/  LOP3.LUT P1, RZ, R7, 0x3, RZ, 0xc0, !PT ;  /* 0x0000000307ff7812 */ /* 0x000fe2000782c0ff */
[----:B------:R-:W-:Y:S01]  /*0240*/  IMAD R19, R9, UR6, R6 ;  /* 0x0000000609137c24 */ /* 0x000fe2000f8e0206 */
[----:B------:R-:W-:-:S02]  /*0250*/  LEA.HI.SX32 R3, R11, R8, 0x15 ;  /* 0x000000080b037211 */ /* 0x000fc400078faaff */
[----:B------:R-:W-:Y:S02]  /*0260*/  PLOP3.LUT P0, PT, P0, P1, PT, 0xf8, 0x8f ;  /* 0x00000000008f781c */ /* 0x000fe40000703f70 */
[----:B------:R-:W-:Y:S01]  /*0270*/  IADD3 R11, PT, PT, R6, 0x1, RZ ;  /* 0x00000001060b7810 */ /* 0x000fe20007ffe0ff */
[----:B------:R-:W-:Y:S01]  /*0280*/  IMAD R18, R3, -0x2b00, R10 ;  /* 0xffffd50003127824 */ /* 0x000fe200078e020a */
[----:B------:R-:W-:Y:S02]  /*0290*/  IADD3 R7, PT, PT, R2, R7, RZ ;  /* 0x0000000702077210 */ /* 0x000fe40007ffe0ff */
[----:B------:R-:W-:Y:S02]  /*02a0*/  LOP3.LUT P2, RZ, R19, 0x3, RZ, 0xc0, !PT ;  /* 0x0000000313ff7812 */ /* 0x000fe4000784c0ff */
[----:B------:R-:W-:-:S04]  /*02b0*/  ISETP.NE.AND P1, PT, R18, R11, PT ;  /* 0x0000000b1200720c */ /* 0x000fc80003f25270 */
[----:B------:R-:W-:Y:S01]  /*02c0*/  ISETP.NE.OR P1, PT, R9, R3, P1 ;  /* 0x000000030900720c */ /* 0x000fe20000f25670 */
[----:B-1----:R-:W-:Y:S01]  /*02d0*/  @!P0 IMAD.U32 R10, RZ, RZ, UR8 ;  /* 0x00000008ff0a8e24 */ /* 0x002fe2000f8e00ff */
[----:B------:R-:W-:Y:S02]  /*02e0*/  @!P0 MOV R11, UR9 ;  /* 0x00000009000b8c02 */ /* 0x000fe40008000f00 */
[----:B------:R-:W-:Y:S01]  /*02f0*/  PLOP3.LUT P1, PT, P1, P2, PT, 0xf8, 0x8f ;  /* 0x00000000008f781c */ /* 0x000fe20000f25f70 */
[----:B------:R-:W-:Y:S01]  /*0300*/  @!P0 IMAD.WIDE R12, R7, 0x2, R10 ;  /* 0x00000002070c8825 */ /* 0x000fe200078e020a */
[----:B------:R-:W-:-:S03]  /*0310*/  @P0 MOV R10, UR8 ;  /* 0x00000008000a0c02 */ /* 0x000fc60008000f00 */
[----:B------:R-:W-:Y:S01]  /*0320*/  @P0 IMAD.U32 R11, RZ, RZ, UR9 ;  /* 0x00000009ff0b0e24 */ /* 0x000fe2000f8e00ff */
[----:B--2---:R-:W2:Y:S01]  /*0330*/  @!P0 LDG.E.CONSTANT R14, desc[UR4][R12.64] ;  /* 0x000000040c0e8981 */ /* 0x004ea2000c1e9900 */
[----:B------:R-:W-:-:S04]  /*0340*/  @P0 IMAD.WIDE R8, R7, 0x2, R10 ;  /* 0x0000000207080825 */ /* 0x000fc800078e020a */
[----:B------:R-:W-:Y:S01]  /*0350*/  @P0 IMAD.WIDE R4, R5, 0x2, R10 ;  /* 0x0000000205040825 */ /* 0x000fe200078e020a */
[----:B------:R-:W3:Y:S04]  /*0360*/  @P0 LDG.E.U16.CONSTANT R16, desc[UR4][R8.64] ;  /* 0x0000000408100981 */ /* 0x000ee8000c1e9500 */
[----:B------:R-:W3:Y:S01]  /*0370*/  @P0 LDG.E.U16.CONSTANT R17, desc[UR4][R4.64] ;  /* 0x0000000404110981 */ /* 0x000ee2000c1e9500 */
[----:B------:R-:W-:Y:S01]  /*0380*/  IMAD R21, R3, UR6, R18 ;  /* 0x0000000603157c24 */ /* 0x000fe2000f8e0212 */
[----:B------:R-:W0:Y:S01]  /*0390*/  LDCU UR6, c[0x0][0x388] ;  /* 0x00007100ff0677ac */ /* 0x000e220008000800 */
[C-C-:B------:R-:W-:Y:S01]  /*03a0*/  @!P1 IMAD.WIDE R2, R19.reuse, 0x2, R10.reuse ;  /* 0x0000000213029825 */ /* 0x140fe200078e020a */
[----:B------:R-:W4:Y:S03]  /*03b0*/  @P0 LDG.E.U16.CONSTANT R22, desc[UR4][R8.64+0x5600] ;  /* 0x0056000408160981 */ /* 0x000f26000c1e9500 */
[--C-:B------:R-:W-:Y:S01]  /*03c0*/  @P1 IMAD.WIDE R6, R19, 0x2, R10.reuse ;  /* 0x0000000213061825 */ /* 0x100fe200078e020a */
[----:B------:R-:W5:Y:S03]  /*03d0*/  @!P1 LDG.E.CONSTANT R18, desc[UR4][R2.64] ;  /* 0x0000000402129981 */ /* 0x000f66000c1e9900 */
[----:B------:R-:W-:Y:S01]  /*03e0*/  @P1 IMAD.WIDE R10, R21, 0x2, R10 ;  /* 0x00000002150a1825 */ /* 0x000fe200078e020a */
[----:B------:R2:W4:Y:S04]  /*03f0*/  @!P1 LDG.E.CONSTANT R24, desc[UR4][R2.64+0x5600] ;  /* 0x0056000402189981 */ /* 0x000528000c1e9900 */
[----:B------:R-:W5:Y:S04]  /*0400*/  @P1 LDG.E.U16.CONSTANT R21, desc[UR4][R6.64] ;  /* 0x0000000406151981 */ /* 0x000f68000c1e9500 */
[----:B------:R-:W5:Y:S04]  /*0410*/  @P1 LDG.E.U16.CONSTANT R20, desc[UR4][R10.64] ;  /* 0x000000040a141981 */ /* 0x000f68000c1e9500 */
[----:B------:R-:W4:Y:S04]  /*0420*/  @P1 LDG.E.U16.CONSTANT R25, desc[UR4][R6.64+0x5600] ;  /* 0x0056000406191981 */ /* 0x000f28000c1e9500 */
[----:B------:R-:W4:Y:S04]  /*0430*/  @P1 LDG.E.U16.CONSTANT R26, desc[UR4][R10.64+0x5600] ;  /* 0x005600040a1a1981 */ /* 0x000f28000c1e9500 */
[----:B------:R1:W4:Y:S04]  /*0440*/  @!P0 LDG.E.CONSTANT R19, desc[UR4][R12.64+0x5600] ;  /* 0x005600040c138981 */ /* 0x000328000c1e9900 */
[----:B------:R5:W4:Y:S01]  /*0450*/  @P0 LDG.E.U16.CONSTANT R23, desc[UR4][R4.64+0x5600] ;  /* 0x0056000404170981 */ /* 0x000b22000c1e9500 */
[----:B0-----:R-:W-:-:S02]  /*0460*/  LEA R15, R15, UR6, 0x3 ;  /* 0x000000060f0f7c11 */ /* 0x001fc4000f8e18ff */
[----:B---3--:R-:W-:-:S05]  /*0470*/  @P0 PRMT R14, R16, 0x5410, R17 ;  /* 0x00005410100e0816 */ /* 0x008fca0000000011 */
[----:B--2---:R-:W-:-:S05]  /*0480*/  HFMA2.BF16_V2 R3, -RZ.H0_H0, RZ.H0_H0, -R14 ;  /* 0x200000ffff037231 */ /* 0x004fca000030090e */
[--C-:B------:R-:W-:Y:S02]  /*0490*/  PRMT R2, RZ, 0x5410, R3.reuse ;  /* 0x00005410ff027816 */ /* 0x100fe40000000003 */
[----:B------:R-:W-:-:S03]  /*04a0*/  PRMT R3, RZ, 0x7610, R3 ;  /* 0x00007610ff037816 */ /* 0x000fc60000000003 */
[----:B------:R-:W-:Y:S02]  /*04b0*/  FMUL R16, R2, 1.4426951408386230469 ;  /* 0x3fb8aa3c02107820 */ /* 0x000fe40000400000 */
[----:B-1----:R-:W-:Y:S01]  /*04c0*/  FMUL R12, R3, 1.4426951408386230469 ;  /* 0x3fb8aa3c030c7820 */ /* 0x002fe20000400000 */
[----:B-----5:R-:W-:Y:S02]  /*04d0*/  @P1 PRMT R18, R21, 0x5410, R20 ;  /* 0x0000541015121816 */ /* 0x020fe40000000014 */
[----:B------:R-:W-:-:S03]  /*04e0*/  FSETP.GEU.AND P2, PT, R16, -126, PT ;  /* 0xc2fc00001000780b */ /* 0x000fc60003f4e000 */
[----:B------:R-:W-:Y:S01]  /*04f0*/  HFMA2.BF16_V2 R2, -RZ.H0_H0, RZ.H0_H0, -R18 ;  /* 0x200000ffff027231 */ /* 0x000fe20000300912 */
[----:B------:R-:W-:-:S04]  /*0500*/  FSETP.GEU.AND P3, PT, R12, -126, PT ;  /* 0xc2fc00000c00780b */ /* 0x000fc80003f6e000 */
[--C-:B------:R-:W-:Y:S02]  /*0510*/  PRMT R3, RZ, 0x5410, R2.reuse ;  /* 0x00005410ff037816 */ /* 0x100fe40000000002 */
[----:B------:R-:W-:-:S03]  /*0520*/  PRMT R2, RZ, 0x7610, R2 ;  /* 0x00007610ff027816 */ /* 0x000fc60000000002 */
[----:B------:R-:W-:Y:S02]  /*0530*/  FMUL R4, R3, 1.4426951408386230469 ;  /* 0x3fb8aa3c03047820 */ /* 0x000fe40000400000 */
[----:B------:R-:W-:Y:S01]  /*0540*/  FMUL R5, R2, 1.4426951408386230469 ;  /* 0x3fb8aa3c02057820 */ /* 0x000fe20000400000 */
[----:B------:R-:W-:Y:S01]  /*0550*/  @!P2 FMUL R16, R16, 0.5 ;  /* 0x3f0000001010a820 */ /* 0x000fe20000400000 */
[----:B------:R-:W-:Y:S01]  /*0560*/  @!P3 FMUL R12, R12, 0.5 ;  /* 0x3f0000000c0cb820 */ /* 0x000fe20000400000 */
[C---:B------:R-:W-:Y:S02]  /*0570*/  FSETP.GEU.AND P4, PT, R4.reuse, -126, PT ;  /* 0xc2fc00000400780b */ /* 0x040fe40003f8e000 */
[----:B------:R-:W-:Y:S01]  /*0580*/  FSETP.GEU.AND P5, PT, R5, -126, PT ;  /* 0xc2fc00000500780b */ /* 0x000fe20003fae000 */
[----:B------:R-:W0:Y:S08]  /*0590*/  MUFU.EX2 R2, R16 ;  /* 0x0000001000027308 */ /* 0x000e300000000800 */
[----:B------:R-:W1:Y:S02]  /*05a0*/  MUFU.EX2 R3, R12 ;  /* 0x0000000c00037308 */ /* 0x000e640000000800 */
[----:B------:R-:W-:-:S02]  /*05b0*/  @!P4 FMUL R4, R4, 0.5 ;  /* 0x3f0000000404c820 */ /* 0x000fc40000400000 */
[----:B------:R-:W-:-:S04]  /*05c0*/  @!P5 FMUL R5, R5, 0.5 ;  /* 0x3f0000000505d820 */ /* 0x000fc80000400000 */
[----:B------:R-:W2:Y:S01]  /*05d0*/  MUFU.EX2 R6, R4 ;  /* 0x0000000400067308 */ /* 0x000ea20000000800 */
[----:B0-----:R-:W-:-:S07]  /*05e0*/  @!P2 FMUL R2, R2, R2 ;  /* 0x000000020202a220 */ /* 0x001fce0000400000 */
[----:B------:R-:W0:Y:S01]  /*05f0*/  MUFU.EX2 R7, R5 ;  /* 0x0000000500077308 */ /* 0x000e220000000800 */
[----:B-1----:R-:W-:-:S05]  /*0600*/  @!P3 FMUL R3, R3, R3 ;  /* 0x000000030303b220 */ /* 0x002fca0000400000 */
[----:B------:R-:W-:-:S05]  /*0610*/  F2FP.BF16.F32.PACK_AB R2, R3, R2 ;  /* 0x000000020302723e */ /* 0x000fca00000010ff */
[----:B------:R-:W-:Y:S02]  /*0620*/  HADD2.BF16_V2 R2, R2, 1, 1 ;  /* 0x3f803f8002027430 */ /* 0x000fe40000200000 */
[----:B--2---:R-:W-:Y:S01]  /*0630*/  @!P4 FMUL R6, R6, R6 ;  /* 0x000000060606c220 */ /* 0x004fe20000400000 */
[----:B0-----:R-:W-:Y:S02]  /*0640*/  @!P5 FMUL R7, R7, R7 ;  /* 0x000000070707d220 */ /* 0x001fe40000400000 */
[C---:B------:R-:W-:Y:S02]  /*0650*/  PRMT R3, R2.reuse, 0x7632, R3 ;  /* 0x0000763202037816 */ /* 0x040fe40000000003 */
[----:B------:R-:W-:Y:S02]  /*0660*/  SHF.L.U32 R4, R2, 0x10, RZ ;  /* 0x0000001002047819 */ /* 0x000fe400000006ff */
[----:B------:R-:W-:Y:S02]  /*0670*/  F2FP.BF16.F32.PACK_AB R7, R7, R6 ;  /* 0x000000060707723e */ /* 0x000fe400000010ff */
[----:B------:R-:W-:-:S02]  /*0680*/  SHF.L.U32 R6, R3, 0x10, RZ ;  /* 0x0000001003067819 */ /* 0x000fc400000006ff */
[----:B------:R-:W-:Y:S02]  /*0690*/  FSETP.GE.AND P5, PT, |R4|, 8.50705917302346158658e+37, PT ;  /* 0x7e8000000400780b */ /* 0x000fe40003fa6200 */
[----:B------:R-:W-:Y:S01]  /*06a0*/  FSETP.GE.AND P4, PT, |R6|, 8.50705917302346158658e+37, PT ;  /* 0x7e8000000600780b */ /* 0x000fe20003f86200 */
[----:B------:R-:W-:-:S05]  /*06b0*/  HADD2.BF16_V2 R2, R7, 1, 1 ;  /* 0x3f803f8007027430 */ /* 0x000fca0000200000 */
[----:B------:R-:W-:-:S05]  /*06c0*/  IMAD.U32 R9, R2, 0x10000, RZ ;  /* 0x0001000002097824 */ /* 0x000fca00078e00ff */
[----:B------:R-:W-:Y:S01]  /*06d0*/  @P5 FMUL R4, R4, 0.25 ;  /* 0x3e80000004045820 */ /* 0x000fe20000400000 */
[----:B------:R-:W-:Y:S01]  /*06e0*/  FSETP.GE.AND P3, PT, |R9|, 8.50705917302346158658e+37, PT ;  /* 0x7e8000000900780b */ /* 0x000fe20003f66200 */
[----:B------:R-:W-:-:S03]  /*06f0*/  @P4 FMUL R6, R6, 0.25 ;  /* 0x3e80000006064820 */ /* 0x000fc60000400000 */
[----:B------:R-:W-:Y:S01]  /*0700*/  FSETP.GEU.AND P2, PT, |R4|, 1.175494350822287508e-38, PT ;  /* 0x008000000400780b */ /* 0x000fe20003f4e200 */
[----:B------:R-:W-:Y:S01]  /*0710*/  HFMA2 R12, -RZ, RZ, 15, 0 ;  /* 0x4b800000ff0c7431 */ /* 0x000fe200000001ff */
[----:B------:R-:W-:Y:S02]  /*0720*/  FSETP.GEU.AND P6, PT, |R6|, 1.175494350822287508e-38, PT ;  /* 0x008000000600780b */ /* 0x000fe40003fce200 */
[----:B------:R-:W-:-:S04]  /*0730*/  PRMT R2, R2, 0x7632, R2 ;  /* 0x0000763202027816 */ /* 0x000fc80000000002 */
[----:B------:R-:W-:Y:S01]  /*0740*/  SHF.L.U32 R11, R2, 0x10, RZ ;  /* 0x00000010020b7819 */ /* 0x000fe200000006ff */
[----:B------:R-:W-:Y:S01]  /*0750*/  @P3 FMUL R9, R9, 0.25 ;  /* 0x3e80000009093820 */ /* 0x000fe20000400000 */
[----:B------:R-:W-:-:S03]  /*0760*/  FSEL R5, R12, 1, !P2 ;  /* 0x3f8000000c057808 */ /* 0x000fc60005000000 */
[----:B------:R-:W-:Y:S01]  /*0770*/  @!P2 FMUL R4, R4, 16777216 ;  /* 0x4b8000000404a820 */ /* 0x000fe20000400000 */
[----:B------:R-:W-:Y:S01]  /*0780*/  FSETP.GE.AND P2, PT, |R11|, 8.50705917302346158658e+37, PT ;  /* 0x7e8000000b00780b */ /* 0x000fe20003f46200 */
[----:B------:R-:W-:Y:S01]  /*0790*/  @!P6 FMUL R6, R6, 16777216 ;  /* 0x4b8000000606e820 */ /* 0x000fe20000400000 */
[----:B------:R-:W-:Y:S02]  /*07a0*/  FSEL R7, R12, 1, !P6 ;  /* 0x3f8000000c077808 */ /* 0x000fe40007000000 */
[----:B------:R-:W-:-:S04]  /*07b0*/  FSETP.GEU.AND P6, PT, |R9|, 1.175494350822287508e-38, PT ;  /* 0x008000000900780b */ /* 0x000fc80003fce200 */
[----:B------:R-:W-:-:S05]  /*07c0*/  FSEL R10, R12, 1, !P6 ;  /* 0x3f8000000c0a7808 */ /* 0x000fca0007000000 */
[----:B------:R-:W-:-:S04]  /*07d0*/  @P2 FMUL R11, R11, 0.25 ;  /* 0x3e8000000b0b2820 */ /* 0x000fc80000400000 */
[----:B------:R-:W-:Y:S01]  /*07e0*/  @!P6 FMUL R9, R9, 16777216 ;  /* 0x4b8000000909e820 */ /* 0x000fe20000400000 */
[----:B------:R-:W-:Y:S01]  /*07f0*/  FSETP.GEU.AND P6, PT, |R11|, 1.175494350822287508e-38, PT ;  /* 0x008000000b00780b */ /* 0x000fe20003fce200 */
[----:B------:R-:W0:-:S12]  /*0800*/  MUFU.RCP R6, R6 ;  /* 0x0000000600067308 */ /* 0x000e180000001000 */
[----:B------:R-:W-:Y:S01]  /*0810*/  @!P6 FMUL R11, R11, 16777216 ;  /* 0x4b8000000b0be820 */ /* 0x000fe20000400000 */
[----:B------:R-:W1:Y:S01]  /*0820*/  MUFU.RCP R9, R9 ;  /* 0x0000000900097308 */ /* 0x000e620000001000 */
[----:B------:R-:W-:Y:S02]  /*0830*/  FSEL R12, R12, 1, !P6 ;  /* 0x3f8000000c0c7808 */ /* 0x000fe40007000000 */
[----:B------:R-:W-:-:S05]  /*0840*/  LOP3.LUT P6, RZ, R15, 0x3, RZ, 0xc0, !PT ;  /* 0x000000030fff7812 */ /* 0x000fca00078cc0ff */
[----:B------:R-:W2:Y:S08]  /*0850*/  MUFU.RCP R11, R11 ;  /* 0x0000000b000b7308 */ /* 0x000eb00000001000 */
[----:B------:R-:W3:Y:S01]  /*0860*/  MUFU.RCP R4, R4 ;  /* 0x0000000400047308 */ /* 0x000ee20000001000 */
[----:B0-----:R-:W-:Y:S01]  /*0870*/  FMUL R8, R6, R7 ;  /* 0x0000000706087220 */ /* 0x001fe20000400000 */
[----:B-1----:R-:W-:Y:S01]  /*0880*/  FMUL R10, R9, R10 ;  /* 0x0000000a090a7220 */ /* 0x002fe20000400000 */
[----:B------:R-:W0:Y:S01]  /*0890*/  @!P6 LDC.64 R2, c[0x0][0x388] ;  /* 0x0000e200ff02eb82 */ /* 0x000e220000000a00 */
[----:B--2---:R-:W-:-:S02]  /*08a0*/  FMUL R7, R11, R12 ;  /* 0x0000000c0b077220 */ /* 0x004fc40000400000 */
[----:B------:R-:W-:Y:S02]  /*08b0*/  @P3 FMUL R10, R10, 0.25 ;  /* 0x3e8000000a0a3820 */ /* 0x000fe40000400000 */
[----:B------:R-:W-:Y:S01]  /*08c0*/  @P2 FMUL R7, R7, 0.25 ;  /* 0x3e80000007072820 */ /* 0x000fe20000400000 */
[----:B---3--:R-:W-:-:S04]  /*08d0*/  FMUL R5, R4, R5 ;  /* 0x0000000504057220 */ /* 0x008fc80000400000 */
[----:B------:R-:W-:Y:S01]  /*08e0*/  F2FP.BF16.F32.PACK_AB R9, R7, R10 ;  /* 0x0000000a0709723e */ /* 0x000fe200000010ff */
[----:B------:R-:W-:Y:S01]  /*08f0*/  @P4 FMUL R8, R8, 0.25 ;  /* 0x3e80000008084820 */ /* 0x000fe20000400000 */
[----:B------:R-:W-:Y:S01]  /*0900*/  @P5 FMUL R5, R5, 0.25 ;  /* 0x3e80000005055820 */ /* 0x000fe20000400000 */
[----:B----4-:R-:W-:Y:S02]  /*0910*/  @P1 PRMT R24, R25, 0x5410, R26 ;  /* 0x0000541019181816 */ /* 0x010fe4000000001a */
[----:B------:R-:W-:Y:S02]  /*0920*/  HFMA2.BF16_V2 R12, R18, R9, -RZ ;  /* 0x00000009120c7231 */ /* 0x000fe400003000ff */
[----:B------:R-:W-:Y:S02]  /*0930*/  F2FP.BF16.F32.PACK_AB R5, R8, R5 ;  /* 0x000000050805723e */ /* 0x000fe400000010ff */
[----:B------:R-:W-:-:S03]  /*0940*/  @P0 PRMT R19, R22, 0x5410, R23 ;  /* 0x0000541016130816 */ /* 0x000fc60000000017 */
[----:B------:R-:W-:Y:S02]  /*0950*/  HMUL2.BF16_V2 R14, R14, R5 ;  /* 0x000000050e0e7232 */ /* 0x000fe40000200000 */
[----:B------:R-:W-:Y:S02]  /*0960*/  HFMA2.BF16_V2 R12, R12, R24, -RZ ;  /* 0x000000180c0c7231 */ /* 0x000fe400003000ff */
[----:B0-----:R-:W-:-:S04]  /*0970*/  @!P6 IMAD.WIDE R2, R0, 0x2, R2 ;  /* 0x000000020002e825 */ /* 0x001fc800078e0202 */
[----:B------:R-:W-:Y:S01]  /*0980*/  HMUL2.BF16_V2 R14, R14, R19 ;  /* 0x000000130e0e7232 */ /* 0x000fe20000200000 */
[----:B------:R0:W-:Y:S04]  /*0990*/  @!P6 STG.E desc[UR4][R2.64+0x4], R12 ;  /* 0x0000040c0200e986 */ /* 0x0001e8000c101904 */
[----:B------:R0:W-:Y:S01]  /*09a0*/  @!P6 STG.E desc[UR4][R2.64], R14 ;  /* 0x0000000e0200e986 */ /* 0x0001e2000c101904 */
[----:B------:R-:W-:Y:S05]  /*09b0*/  @!P6 EXIT ;  /* 0x000000000000e94d */ /* 0x000fea0003800000 */
[----:B0-----:R-:W0:Y:S01]  /*09c0*/  LDC.64 R2, c[0x0][0x388] ;  /* 0x0000e200ff027b82 */ /* 0x001e220000000a00 */
[----:B------:R-:W-:Y:S01]  /*09d0*/  PRMT R4, R12, 0x7632, R4 ;  /* 0x000076320c047816 */ /* 0x000fe20000000004 */
[----:B0-----:R-:W-:Y:S01]  /*09e0*/  IMAD.WIDE R2, R0, 0x2, R2 ;  /* 0x0000000200027825 */ /* 0x001fe200078e0202 */
[----:B------:R-:W-:-:S04]  /*09f0*/  PRMT R0, R14, 0x7632, R0 ;  /* 0x000076320e007816 */ /* 0x000fc80000000000 */
[----:B------:R-:W-:Y:S04]  /*0a00*/  STG.E.U16 desc[UR4][R2.64], R14 ;  /* 0x0000000e02007986 */ /* 0x000fe8000c101504 */
[----:B------:R-:W-:Y:S04]  /*0a10*/  STG.E.U16 desc[UR4][R2.64+0x2], R0 ;  /* 0x0000020002007986 */ /* 0x000fe8000c101504 */
[----:B------:R-:W-:Y:S04]  /*0a20*/  STG.E.U16 desc[UR4][R2.64+0x4], R12 ;  /* 0x0000040c02007986 */ /* 0x000fe8000c101504 */
[----:B------:R-:W-:Y:S01]  /*0a30*/  STG.E.U16 desc[UR4][R2.64+0x6], R4 ;  /* 0x0000060402007986 */ /* 0x000fe2000c101504 */
[----:B------:R-:W-:Y:S05]  /*0a40*/  EXIT ;  /* 0x000000000000794d */ /* 0x000fea0003800000 */
.L_x_2:
        /* <DEDUP_REMOVED lines=11> */
.L_x_11:


//--------------------- .text._Z22silu_kernel_vec2_bs128PK13__nv_bfloat16PS_ii --------------------------
	.section	.text._Z22silu_kernel_vec2_bs128PK13__nv_bfloat16PS_ii,"ax",@progbits
	.align	128
        .global         _Z22silu_kernel_vec2_bs128PK13__nv_bfloat16PS_ii
        .type           _Z22silu_kernel_vec2_bs128PK13__nv_bfloat16PS_ii,@function
        .size           _Z22silu_kernel_vec2_bs128PK13__nv_bfloat16PS_ii,(.L_x_12 - _Z22silu_kernel_vec2_bs128PK13__nv_bfloat16PS_ii)
        .other          _Z22silu_kernel_vec2_bs128PK13__nv_bfloat16PS_ii,@"STO_CUDA_ENTRY STV_DEFAULT"
_Z22silu_kernel_vec2_bs128PK13__nv_bfloat16PS_ii:
.text._Z22silu_kernel_vec2_bs128PK13__nv_bfloat16PS_ii:
        /* <DEDUP_REMOVED lines=10> */
[C---:B------:R-:W-:Y:S01]  /*00a0*/  IADD3 R5, PT, PT, R0.reuse, 0x1, RZ ;  /* 0x0000000100057810 */ /* 0x040fe20007ffe0ff */
[----:B------:R-:W-:Y:S01]  /*00b0*/  IMAD.HI R3, R0, 0x2fa0be83, RZ ;  /* 0x2fa0be8300037827 */ /* 0x000fe200078e02ff */
[----:B------:R-:W0:Y:S01]  /*00c0*/  LDCU UR6, c[0x0][0x394] ;  /* 0x00007280ff0677ac */ /* 0x000e220008000800 */
[----:B------:R-:W1:Y:S02]  /*00d0*/  LDC.64 R10, c[0x0][0x380] ;  /* 0x0000e000ff0a7b82 */ /* 0x000e640000000a00 */
[----:B------:R-:W-:Y:S01]  /*00e0*/  IMAD.HI R6, R5, 0x2fa0be83, RZ ;  /* 0x2fa0be8305067827 */ /* 0x000fe200078e02ff */
[----:B------:R-:W-:Y:S01]  /*00f0*/  SHF.R.U32.HI R4, RZ, 0x1f, R3 ;  /* 0x0000001fff047819 */ /* 0x000fe20000011603 */
[----:B------:R-:W2:Y:S03]  /*0100*/  LDCU.64 UR4, c[0x0][0x358] ;  /* 0x00006b00ff0477ac */ /* 0x000ea60008000a00 */
[----:B------:R-:W-:-:S02]  /*0110*/  LEA.HI.SX32 R3, R3, R4, 0x15 ;  /* 0x0000000403037211 */ /* 0x000fc400078faaff */
[----:B------:R-:W-:-:S03]  /*0120*/  SHF.R.U32.HI R7, RZ, 0x1f, R6 ;  /* 0x0000001fff077819 */ /* 0x000fc60000011606 */
[----:B------:R-:W-:Y:S01]  /*0130*/  IMAD R4, R3, -0x2b00, R0 ;  /* 0xffffd50003047824 */ /* 0x000fe200078e0200 */
[----:B------:R-:W-:-:S04]  /*0140*/  LEA.HI.SX32 R6, R6, R7, 0x15 ;  /* 0x0000000706067211 */ /* 0x000fc800078faaff */
[----:B------:R-:W-:Y:S01]  /*0150*/  IADD3 R8, PT, PT, R4, 0x1, RZ ;  /* 0x0000000104087810 */ /* 0x000fe20007ffe0ff */
[----:B------:R-:W-:Y:S02]  /*0160*/  IMAD R5, R6, -0x2b00, R5 ;  /* 0xffffd50006057824 */ /* 0x000fe400078e0205 */
[----:B0-----:R-:W-:-:S03]  /*0170*/  IMAD R9, R3, UR6, R4 ;  /* 0x0000000603097c24 */ /* 0x001fc6000f8e0204 */
[----:B------:R-:W-:Y:S01]  /*0180*/  ISETP.NE.AND P0, PT, R5, R8, PT ;  /* 0x000000080500720c */ /* 0x000fe20003f05270 */
[----:B------:R-:W-:Y:S01]  /*0190*/  IMAD R5, R6, UR6, R5 ;  /* 0x0000000606057c24 */ /* 0x000fe2000f8e0205 */
[C---:B------:R-:W-:Y:S01]  /*01a0*/  LOP3.LUT P1, RZ, R9.reuse, 0x3, RZ, 0xc0, !PT ;  /* 0x0000000309ff7812 */ /* 0x040fe2000782c0ff */
[----:B-1----:R-:W-:Y:S01]  /*01b0*/  IMAD.WIDE R8, R9, 0x2, R10 ;  /* 0x0000000209087825 */ /* 0x002fe200078e020a */
[----:B------:R-:W-:Y:S01]  /*01c0*/  ISETP.NE.OR P0, PT, R3, R6, P0 ;  /* 0x000000060300720c */ /* 0x000fe20000705670 */
[----:B------:R-:W0:Y:S03]  /*01d0*/  LDCU UR6, c[0x0][0x388] ;  /* 0x00007100ff0677ac */ /* 0x000e260008000800 */
[----:B------:R-:W-:-:S13]  /*01e0*/  PLOP3.LUT P0, PT, P0, P1, PT, 0xf8, 0x8f ;  /* 0x00000000008f781c */ /* 0x000fda0000703f70 */
[----:B------:R-:W-:Y:S01]  /*01f0*/  @P0 IMAD.WIDE R10, R5, 0x2, R10 ;  /* 0x00000002050a0825 */ /* 0x000fe200078e020a */
[----:B--2---:R-:W2:Y:S04]  /*0200*/  @!P0 LDG.E.CONSTANT R4, desc[UR4][R8.64] ;  /* 0x0000000408048981 */ /* 0x004ea8000c1e9900 */
[----:B------:R-:W3:Y:S04]  /*0210*/  @P0 LDG.E.U16.CONSTANT R7, desc[UR4][R8.64] ;  /* 0x0000000408070981 */ /* 0x000ee8000c1e9500 */
[----:B------:R-:W3:Y:S04]  /*0220*/  @P0 LDG.E.U16.CONSTANT R12, desc[UR4][R10.64] ;  /* 0x000000040a0c0981 */ /* 0x000ee8000c1e9500 */
[----:B------:R-:W4:Y:S04]  /*0230*/  @!P0 LDG.E.CONSTANT R3, desc[UR4][R8.64+0x5600] ;  /* 0x0056000408038981 */ /* 0x000f28000c1e9900 */
[----:B------:R1:W5:Y:S04]  /*0240*/  @P0 LDG.E.U16.CONSTANT R5, desc[UR4][R8.64+0x5600] ;  /* 0x0056000408050981 */ /* 0x000368000c1e9500 */
[----:B------:R-:W5:Y:S01]  /*0250*/  @P0 LDG.E.U16.CONSTANT R6, desc[UR4][R10.64+0x5600] ;  /* 0x005600040a060981 */ /* 0x000f62000c1e9500 */
[----:B0-----:R-:W-:-:S04]  /*0260*/  LEA R2, R2, UR6, 0x2 ;  /* 0x0000000602027c11 */ /* 0x001fc8000f8e10ff */
[----:B------:R-:W-:Y:S01]  /*0270*/  LOP3.LUT P3, RZ, R2, 0x3, RZ, 0xc0, !PT ;  /* 0x0000000302ff7812 */ /* 0x000fe2000786c0ff */
[----:B------:R-:W-:Y:S01]  /*0280*/  IMAD.MOV.U32 R2, RZ, RZ, 0x4b800000 ;  /* 0x4b800000ff027424 */ /* 0x000fe200078e00ff */
[----:B---3--:R-:W-:-:S05]  /*0290*/  @P0 PRMT R4, R7, 0x5410, R12 ;  /* 0x0000541007040816 */ /* 0x008fca000000000c */
[----:B--2---:R-:W-:-:S05]  /*02a0*/  HFMA2.BF16_V2 R7, -RZ.H0_H0, RZ.H0_H0, -R4 ;  /* 0x200000ffff077231 */ /* 0x004fca0000300904 */
[--C-:B-1----:R-:W-:Y:S02]  /*02b0*/  PRMT R8, RZ, 0x5410, R7.reuse ;  /* 0x00005410ff087816 */ /* 0x102fe40000000007 */
[----:B------:R-:W-:Y:S02]  /*02c0*/  PRMT R7, RZ, 0x7610, R7 ;  /* 0x00007610ff077816 */ /* 0x000fe40000000007 */
[----:B-----5:R-:W-:Y:S01]  /*02d0*/  @P0 PRMT R3, R5, 0x5410, R6 ;  /* 0x0000541005030816 */ /* 0x020fe20000000006 */
[----:B------:R-:W-:Y:S02]  /*02e0*/  FMUL R12, R8, 1.4426951408386230469 ;  /* 0x3fb8aa3c080c7820 */ /* 0x000fe40000400000 */
[----:B------:R-:W-:-:S03]  /*02f0*/  FMUL R7, R7, 1.4426951408386230469 ;  /* 0x3fb8aa3c07077820 */ /* 0x000fc60000400000 */
[----:B------:R-:W-:Y:S02]  /*0300*/  FSETP.GEU.AND P1, PT, R12, -126, PT ;  /* 0xc2fc00000c00780b */ /* 0x000fe40003f2e000 */
[----:B------:R-:W-:-:S11]  /*0310*/  FSETP.GEU.AND P2, PT, R7, -126, PT ;  /* 0xc2fc00000700780b */ /* 0x000fd60003f4e000 */
[----:B------:R-:W-:Y:S02]  /*0320*/  @!P1 FMUL R12, R12, 0.5 ;  /* 0x3f0000000c0c9820 */ /* 0x000fe40000400000 */
[----:B------:R-:W-:Y:S02]  /*0330*/  @!P2 FMUL R7, R7, 0.5 ;  /* 0x3f0000000707a820 */ /* 0x000fe40000400000 */
[----:B------:R-:W0:Y:S08]  /*0340*/  MUFU.EX2 R8, R12 ;  /* 0x0000000c00087308 */ /* 0x000e300000000800 */
[----:B------:R-:W1:Y:S01]  /*0350*/  MUFU.EX2 R9, R7 ;  /* 0x0000000700097308 */ /* 0x000e620000000800 */
[----:B0-----:R-:W-:Y:S01]  /*0360*/  @!P1 FMUL R8, R8, R8 ;  /* 0x0000000808089220 */ /* 0x001fe20000400000 */
[----:B-1----:R-:W-:-:S05]  /*0370*/  @!P2 FMUL R9, R9, R9 ;  /* 0x000000090909a220 */ /* 0x002fca0000400000 */
[----:B------:R-:W-:-:S05]  /*0380*/  F2FP.BF16.F32.PACK_AB R8, R9, R8 ;  /* 0x000000080908723e */ /* 0x000fca00000010ff */
[----:B------:R-:W-:-:S05]  /*0390*/  HADD2.BF16_V2 R8, R8, 1, 1 ;  /* 0x3f803f8008087430 */ /* 0x000fca0000200000 */
[C---:B------:R-:W-:Y:S01]  /*03a0*/  IMAD.U32 R10, R8.reuse, 0x10000, RZ ;  /* 0x00010000080a7824 */ /* 0x040fe200078e00ff */
[----:B------:R-:W-:-:S04]  /*03b0*/  PRMT R8, R8, 0x7632, R8 ;  /* 0x0000763208087816 */ /* 0x000fc80000000008 */
[----:B------:R-:W-:Y:S02]  /*03c0*/  SHF.L.U32 R11, R8, 0x10, RZ ;  /* 0x00000010080b7819 */ /* 0x000fe400000006ff */
[----:B------:R-:W-:Y:S01]  /*03d0*/  FSETP.GE.AND P1, PT, |R10|, 8.50705917302346158658e+37, PT ;  /* 0x7e8000000a00780b */ /* 0x000fe20003f26200 */
[----:B------:R-:W0:Y:S01]  /*03e0*/  @!P3 LDC.64 R8, c[0x0][0x388] ;  /* 0x0000e200ff08bb82 */ /* 0x000e220000000a00 */
[----:B------:R-:W-:-:S11]  /*03f0*/  FSETP.GE.AND P2, PT, |R11|, 8.50705917302346158658e+37, PT ;  /* 0x7e8000000b00780b */ /* 0x000fd60003f46200 */
[----:B------:R-:W-:Y:S02]  /*0400*/  @P1 FMUL R10, R10, 0.25 ;  /* 0x3e8000000a0a1820 */ /* 0x000fe40000400000 */
[----:B------:R-:W-:-:S03]  /*0410*/  @P2 FMUL R11, R11, 0.25 ;  /* 0x3e8000000b0b2820 */ /* 0x000fc60000400000 */
[----:B------:R-:W-:Y:S02]  /*0420*/  FSETP.GEU.AND P4, PT, |R10|, 1.175494350822287508e-38, PT ;  /* 0x008000000a00780b */ /* 0x000fe40003f8e200 */
[----:B------:R-:W-:Y:S02]  /*0430*/  FSETP.GEU.AND P5, PT, |R11|, 1.175494350822287508e-38, PT ;  /* 0x008000000b00780b */ /* 0x000fe40003fae200 */
[C---:B------:R-:W-:Y:S02]  /*0440*/  FSEL R7, R2.reuse, 1, !P4 ;  /* 0x3f80000002077808 */ /* 0x040fe40006000000 */
[----:B------:R-:W-:Y:S01]  /*0450*/  FSEL R2, R2, 1, !P5 ;  /* 0x3f80000002027808 */ /* 0x000fe20006800000 */
[----:B0-----:R-:W-:-:S06]  /*0460*/  @!P3 IMAD.WIDE R8, R0, 0x2, R8 ;  /* 0x000000020008b825 */ /* 0x001fcc00078e0208 */
[----:B------:R-:W-:Y:S02]  /*0470*/  @!P4 FMUL R10, R10, 16777216 ;  /* 0x4b8000000a0ac820 */ /* 0x000fe40000400000 */
[----:B------:R-:W-:-:S04]  /*0480*/  @!P5 FMUL R11, R11, 16777216 ;  /* 0x4b8000000b0bd820 */ /* 0x000fc80000400000 */
[----:B------:R-:W0:Y:S08]  /*0490*/  MUFU.RCP R10, R10 ;  /* 0x0000000a000a7308 */ /* 0x000e300000001000 */
[----:B------:R-:W1:Y:S01]  /*04a0*/  MUFU.RCP R11, R11 ;  /* 0x0000000b000b7308 */ /* 0x000e620000001000 */
[----:B0-----:R-:W-:-:S04]  /*04b0*/  FMUL R7, R10, R7 ;  /* 0x000000070a077220 */ /* 0x001fc80000400000 */
[----:B------:R-:W-:Y:S01]  /*04c0*/  @P1 FMUL R7, R7, 0.25 ;  /* 0x3e80000007071820 */ /* 0x000fe20000400000 */
[----:B-1----:R-:W-:-:S04]  /*04d0*/  FMUL R2, R11, R2 ;  /* 0x000000020b027220 */ /* 0x002fc80000400000 */
[----:B------:R-:W-:-:S05]  /*04e0*/  @P2 FMUL R2, R2, 0.25 ;  /* 0x3e80000002022820 */ /* 0x000fca0000400000 */
[----:B------:R-:W-:-:S05]  /*04f0*/  F2FP.BF16.F32.PACK_AB R2, R2, R7 ;  /* 0x000000070202723e */ /* 0x000fca00000010ff */
[----:B------:R-:W-:-:S04]  /*0500*/  HFMA2.BF16_V2 R4, R4, R2, -RZ ;  /* 0x0000000204047231 */ /* 0x000fc800003000ff */
[----:B----4-:R-:W-:-:S05]  /*0510*/  HMUL2.BF16_V2 R4, R4, R3 ;  /* 0x0000000304047232 */ /* 0x010fca0000200000 */
[----:B------:R0:W-:Y:S01]  /*0520*/  @!P3 STG.E desc[UR4][R8.64], R4 ;  /* 0x000000040800b986 */ /* 0x0001e2000c101904 */
[----:B------:R-:W-:Y:S05]  /*0530*/  @!P3 EXIT ;  /* 0x000000000000b94d */ /* 0x000fea0003800000 */
[----:B------:R-:W1:Y:S02]  /*0540*/  LDC.64 R2, c[0x0][0x388] ;  /* 0x0000e200ff027b82 */ /* 0x000e640000000a00 */
[----:B-1----:R-:W-:Y:S01]  /*0550*/  IMAD.WIDE R2, R0, 0x2, R2 ;  /* 0x0000000200027825 */ /* 0x002fe200078e0202 */
[----:B------:R-:W-:-:S04]  /*0560*/  PRMT R0, R4, 0x7632, R0 ;  /* 0x0000763204007816 */ /* 0x000fc80000000000 */
[----:B------:R-:W-:Y:S04]  /*0570*/  STG.E.U16 desc[UR4][R2.64], R4 ;  /* 0x0000000402007986 */ /* 0x000fe8000c101504 */
[----:B------:R-:W-:Y:S01]  /*0580*/  STG.E.U16 desc[UR4][R2.64+0x2], R0 ;  /* 0x0000020002007986 */ /* 0x000fe2000c101504 */
[----:B------:R-:W-:Y:S05]  /*0590*/  EXIT ;  /* 0x000000000000794d */ /* 0x000fea0003800000 */
.L_x_3:
        /* <DEDUP_REMOVED lines=14> */
.L_x_12:


//--------------------- .text._Z17silu_kernel_bs128PK13__nv_bfloat16PS_ii --------------------------
	.section	.text._Z17silu_kernel_bs128PK13__nv_bfloat16PS_ii,"ax",@progbits
	.align	128
        .global         _Z17silu_kernel_bs128PK13__nv_bfloat16PS_ii
        .type           _Z17silu_kernel_bs128PK13__nv_bfloat16PS_ii,@function
        .size           _Z17silu_kernel_bs128PK13__nv_bfloat16PS_ii,(.L_x_13 - _Z17silu_kernel_bs128PK13__nv_bfloat16PS_ii)
        .other          _Z17silu_kernel_bs128PK13__nv_bfloat16PS_ii,@"STO_CUDA_ENTRY STV_DEFAULT"
_Z17silu_kernel_bs128PK13__nv_bfloat16PS_ii:
.text._Z17silu_kernel_bs128PK13__nv_bfloat16PS_ii:
[----:B------:R-:W-:Y:S01]  /*0000*/  LDC R1, c[0x0][0x37c] ;  /* 0x0000df00ff017b82 */ /* 0x000fe20000000800 */
[----:B------:R-:W0:Y:S07]  /*0010*/  S2R R3, SR_TID.X ;  /* 0x0000000000037919 */ /* 0x000e2e0000002100 */
[----:B------:R-:W0:Y:S01]  /*0020*/  S2UR UR5, SR_CTAID.X ;  /* 0x00000000000579c3 */ /* 0x000e220000002500 */
[----:B------:R-:W1:Y:S07]  /*0030*/  LDCU UR4, c[0x0][0x390] ;  /* 0x00007200ff0477ac */ /* 0x000e6e0008000800 */
[----:B------:R-:W0:Y:S01]  /*0040*/  LDC R0, c[0x0][0x360] ;  /* 0x0000d800ff007b82 */ /* 0x000e220000000800 */
[----:B-1----:R-:W-:Y:S01]  /*0050*/  UIMAD UR4, UR4, 0x2b00, URZ ;  /* 0x00002b00040478a4 */ /* 0x002fe2000f8e02ff */
[----:B0-----:R-:W-:-:S05]  /*0060*/  IMAD R0, R0, UR5, R3 ;  /* 0x0000000500007c24 */ /* 0x001fca000f8e0203 */
[----:B------:R-:W-:-:S13]  /*0070*/  ISETP.GE.AND P0, PT, R0, UR4, PT ;  /* 0x0000000400007c0c */ /* 0x000fda000bf06270 */
[----:B------:R-:W-:Y:S05]  /*0080*/  @P0 EXIT ;  /* 0x000000000000094d */ /* 0x000fea0003800000 */
[----:B------:R-:W0:Y:S01]  /*0090*/  LDC.64 R2, c[0x0][0x380] ;  /* 0x0000e000ff027b82 */ /* 0x000e220000000a00 */
[----:B------:R-:W-:Y:S01]  /*00a0*/  IMAD.HI R4, R0, 0x2fa0be83, RZ ;  /* 0x2fa0be8300047827 */ /* 0x000fe200078e02ff */
[----:B------:R-:W1:Y:S04]  /*00b0*/  LDCU UR6, c[0x0][0x394] ;  /* 0x00007280ff0677ac */ /* 0x000e680008000800 */
[----:B------:R-:W-:Y:S01]  /*00c0*/  SHF.R.U32.HI R5, RZ, 0x1f, R4 ;  /* 0x0000001fff057819 */ /* 0x000fe20000011604 */
[----:B------:R-:W2:Y:S03]  /*00d0*/  LDCU.64 UR4, c[0x0][0x358] ;  /* 0x00006b00ff0477ac */ /* 0x000ea60008000a00 */
[----:B------:R-:W-:-:S05]  /*00e0*/  LEA.HI.SX32 R5, R4, R5, 0x15 ;  /* 0x0000000504057211 */ /* 0x000fca00078faaff */
[----:B------:R-:W-:-:S04]  /*00f0*/  IMAD R4, R5, -0x2b00, R0 ;  /* 0xffffd50005047824 */ /* 0x000fc800078e0200 */
[----:B-1----:R-:W-:-:S04]  /*0100*/  IMAD R5, R5, UR6, R4 ;  /* 0x0000000605057c24 */ /* 0x002fc8000f8e0204 */
[----:B0-----:R-:W-:-:S05]  /*0110*/  IMAD.WIDE R2, R5, 0x2, R2 ;  /* 0x0000000205027825 */ /* 0x001fca00078e0202 */
[----:B--2---:R-:W2:Y:S04]  /*0120*/  LDG.E.U16.CONSTANT R5, desc[UR4][R2.64] ;  /* 0x0000000402057981 */ /* 0x004ea8000c1e9500 */
[----:B------:R0:W3:Y:S01]  /*0130*/  LDG.E.U16.CONSTANT R7, desc[UR4][R2.64+0x5600] ;  /* 0x0056000402077981 */ /* 0x0000e2000c1e9500 */
[----:B------:R-:W-:Y:S02]  /*0140*/  HFMA2 R9, -RZ, RZ, 15, 0 ;  /* 0x4b800000ff097431 */ /* 0x000fe400000001ff */
[----:B--2---:R-:W-:-:S05]  /*0150*/  HFMA2.BF16_V2 R4, -RZ.H0_H0, RZ.H0_H0, -R5.H0_H0 ;  /* 0x200000ffff047231 */ /* 0x004fca0000340905 */
[----:B------:R-:W-:-:S04]  /*0160*/  PRMT R4, R4, 0x5410, RZ ;  /* 0x0000541004047816 */ /* 0x000fc800000000ff */
[----:B------:R-:W-:-:S05]  /*0170*/  SHF.L.U32 R4, R4, 0x10, RZ ;  /* 0x0000001004047819 */ /* 0x000fca00000006ff */
[----:B------:R-:W-:-:S05]  /*0180*/  FMUL R4, R4, 1.4426951408386230469 ;  /* 0x3fb8aa3c04047820 */ /* 0x000fca0000400000 */
[----:B------:R-:W-:-:S13]  /*0190*/  FSETP.GEU.AND P0, PT, R4, -126, PT ;  /* 0xc2fc00000400780b */ /* 0x000fda0003f0e000 */
[----:B------:R-:W-:-:S04]  /*01a0*/  @!P0 FMUL R4, R4, 0.5 ;  /* 0x3f00000004048820 */ /* 0x000fc80000400000 */
[----:B------:R-:W1:Y:S02]  /*01b0*/  MUFU.EX2 R6, R4 ;  /* 0x0000000400067308 */ /* 0x000e640000000800 */
[----:B-1----:R-:W-:-:S05]  /*01c0*/  @!P0 FMUL R6, R6, R6 ;  /* 0x0000000606068220 */ /* 0x002fca0000400000 */
[----:B------:R-:W-:-:S05]  /*01d0*/  F2FP.BF16.F32.PACK_AB R6, RZ, R6 ;  /* 0x00000006ff06723e */ /* 0x000fca00000010ff */
[----:B------:R-:W-:-:S05]  /*01e0*/  HADD2.BF16_V2 R6, R6.H0_H0, 1, 1 ;  /* 0x3f803f8006067430 */ /* 0x000fca0000200800 */
[----:B0-----:R-:W-:-:S04]  /*01f0*/  PRMT R2, R6, 0x7610, R2 ;  /* 0x0000761006027816 */ /* 0x001fc80000000002 */
[----:B------:R-:W-:Y:S02]  /*0200*/  SHF.L.U32 R6, R2, 0x10, RZ ;  /* 0x0000001002067819 */ /* 0x000fe400000006ff */
[----:B------:R-:W0:Y:S02]  /*0210*/  LDC.64 R2, c[0x0][0x388] ;  /* 0x0000e200ff027b82 */ /* 0x000e240000000a00 */
[----:B------:R-:W-:-:S13]  /*0220*/  FSETP.GE.AND P0, PT, |R6|, 8.50705917302346158658e+37, PT ;  /* 0x7e8000000600780b */ /* 0x000fda0003f06200 */
[----:B------:R-:W-:-:S05]  /*0230*/  @P0 FMUL R6, R6, 0.25 ;  /* 0x3e80000006060820 */ /* 0x000fca0000400000 */
[----:B------:R-:W-:-:S04]  /*0240*/  FSETP.GEU.AND P1, PT, |R6|, 1.175494350822287508e-38, PT ;  /* 0x008000000600780b */ /* 0x000fc80003f2e200 */
[----:B------:R-:W-:Y:S01]  /*0250*/  FSEL R9, R9, 1, !P1 ;  /* 0x3f80000009097808 */ /* 0x000fe20004800000 */
[----:B0-----:R-:W-:-:S08]  /*0260*/  IMAD.WIDE R2, R0, 0x2, R2 ;  /* 0x0000000200027825 */ /* 0x001fd000078e0202 */
[----:B------:R-:W-:-:S06]  /*0270*/  @!P1 FMUL R6, R6, 16777216 ;  /* 0x4b80000006069820 */ /* 0x000fcc0000400000 */
[----:B------:R-:W0:Y:S02]  /*0280*/  MUFU.RCP R6, R6 ;  /* 0x0000000600067308 */ /* 0x000e240000001000 */
[----:B0-----:R-:W-:-:S04]  /*0290*/  FMUL R9, R6, R9 ;  /* 0x0000000906097220 */ /* 0x001fc80000400000 */
[----:B------:R-:W-:-:S05]  /*02a0*/  @P0 FMUL R9, R9, 0.25 ;  /* 0x3e80000009090820 */ /* 0x000fca0000400000 */
[----:B------:R-:W-:-:S05]  /*02b0*/  F2FP.BF16.F32.PACK_AB R9, RZ, R9 ;  /* 0x00000009ff09723e */ /* 0x000fca00000010ff */
[----:B------:R-:W-:-:S04]  /*02c0*/  HMUL2.BF16_V2 R9, R5.H0_H0, R9.H0_H0 ;  /* 0x2000000905097232 */ /* 0x000fc80000200800 */
[----:B---3--:R-:W-:-:S05]  /*02d0*/  HMUL2.BF16_V2 R7, R9.H0_H0, R7.H0_H0 ;  /* 0x2000000709077232 */ /* 0x008fca0000200800 */
[----:B------:R-:W-:Y:S01]  /*02e0*/  STG.E.U16 desc[UR4][R2.64], R7 ;  /* 0x0000000702007986 */ /* 0x000fe2000c101504 */
[----:B------:R-:W-:Y:S05]  /*02f0*/  EXIT ;  /* 0x000000000000794d */ /* 0x000fea0003800000 */
.L_x_4:
        /* <DEDUP_REMOVED lines=16> */
.L_x_13:


//--------------------- .text._Z16silu_kernel_vec8PK13__nv_bfloat16PS_ii --------------------------
	.section	.text._Z16silu_kernel_vec8PK13__nv_bfloat16PS_ii,"ax",@progbits
	.align	128
        .global         _Z16silu_kernel_vec8PK13__nv_bfloat16PS_ii
        .type           _Z16silu_kernel_vec8PK13__nv_bfloat16PS_ii,@function
        .size           _Z16silu_kernel_vec8PK13__nv_bfloat16PS_ii,(.L_x_14 - _Z16silu_kernel_vec8PK13__nv_bfloat16PS_ii)
        .other          _Z16silu_kernel_vec8PK13__nv_bfloat16PS_ii,@"STO_CUDA_ENTRY STV_DEFAULT"
_Z16silu_kernel_vec8PK13__nv_bfloat16PS_ii:
.text._Z16silu_kernel_vec8PK13__nv_bfloat16PS_ii:
        /* <DEDUP_REMOVED lines=310> */
.L_x_5:
        /* <DEDUP_REMOVED lines=10> */
.L_x_14:


//--------------------- .text._Z16silu_kernel_vec4PK13__nv_bfloat16PS_ii --------------------------
	.section	.text._Z16silu_kernel_vec4PK13__nv_bfloat16PS_ii,"ax",@progbits
	.align	128
        .global         _Z16silu_kernel_vec4PK13__nv_bfloat16PS_ii
        .type           _Z16silu_kernel_vec4PK13__nv_bfloat16PS_ii,@function
        .size           _Z16silu_kernel_vec4PK13__nv_bfloat16PS_ii,(.L_x_15 - _Z16silu_kernel_vec4PK13__nv_bfloat16PS_ii)
        .other          _Z16silu_kernel_vec4PK13__nv_bfloat16PS_ii,@"STO_CUDA_ENTRY STV_DEFAULT"
_Z16silu_kernel_vec4PK13__nv_bfloat16PS_ii:
.text._Z16silu_kernel_vec4PK13__nv_bfloat16PS_ii:
        /* <DEDUP_REMOVED lines=165> */
.L_x_6:
        /* <DEDUP_REMOVED lines=11> */
.L_x_15:


//--------------------- .text._Z16silu_kernel_vec2PK13__nv_bfloat16PS_ii --------------------------
	.section	.text._Z16silu_kernel_vec2PK13__nv_bfloat16PS_ii,"ax",@progbits
	.align	128
        .global         _Z16silu_kernel_vec2PK13__nv_bfloat16PS_ii
        .type           _Z16silu_kernel_vec2PK13__nv_bfloat16PS_ii,@function
        .size           _Z16silu_kernel_vec2PK13__nv_bfloat16PS_ii,(.L_x_16 - _Z16silu_kernel_vec2PK13__nv_bfloat16PS_ii)
        .other          _Z16silu_kernel_vec2PK13__nv_bfloat16PS_ii,@"STO_CUDA_ENTRY STV_DEFAULT"
_Z16silu_kernel_vec2PK13__nv_bfloat16PS_ii:
.text._Z16silu_kernel_vec2PK13__nv_bfloat16PS_ii:
        /* <DEDUP_REMOVED lines=90> */
.L_x_7:
        /* <DEDUP_REMOVED lines=14> */
.L_x_16:


//--------------------- .text._Z11silu_kernelPK13__nv_bfloat16PS_ii --------------------------
	.section	.text._Z11silu_kernelPK13__nv_bfloat16PS_ii,"ax",@progbits
	.align	128
        .global         _Z11silu_kernelPK13__nv_bfloat16PS_ii
        .type           _Z11silu_kernelPK13__nv_bfloat16PS_ii,@function
        .size           _Z11silu_kernelPK13__nv_bfloat16PS_ii,(.L_x_17 - _Z11silu_kernelPK13__nv_bfloat16PS_ii)
        .other          _Z11silu_kernelPK13__nv_bfloat16PS_ii,@"STO_CUDA_ENTRY STV_DEFAULT"
_Z11silu_kernelPK13__nv_bfloat16PS_ii:
.text._Z11silu_kernelPK13__nv_bfloat16PS_ii:
        /* <DEDUP_REMOVED lines=48> */
.L_x_8:
        /* <DEDUP_REMOVED lines=16> */
.L_x_17:


//--------------------- .nv.shared.reserved.0     --------------------------
	.section	.nv.shared.reserved.0,"aw",@nobits
	.weak		__nv_reservedSMEM_offset_0_alias
	.size		__nv_reservedSMEM_offset_0_alias, 0, 64
	.other		__nv_reservedSMEM_offset_0_alias,@"STO_CUDA_RESERVED_SHARED STV_DEFAULT"
__nv_reservedSMEM_offset_0_alias:
	.zero		0
	.zero		64


//--------------------- .nv.constant0._Z20cache_warming_kernelPK13__nv_bfloat16i --------------------------
	.section	.nv.constant0._Z20cache_warming_kernelPK13__nv_bfloat16i,"a",@progbits
	.sectionflags	@""
	.align	4
.nv.constant0._Z20cache_warming_kernelPK13__nv_bfloat16i:
	.zero		908


//--------------------- .nv.constant0._Z22silu_kernel_vec8_bs128PK13__nv_bfloat16PS_ii --------------------------
	.section	.nv.constant0._Z22silu_kernel_vec8_bs128PK13__nv_bfloat16PS_ii,"a",@progbits
	.sectionflags	@""
	.align	4
.nv.constant0._Z22silu_kernel_vec8_bs128PK13__nv_bfloat16PS_ii:
	.zero		920


//--------------------- .nv.constant0._Z22silu_kernel_vec4_bs128PK13__nv_bfloat16PS_ii --------------------------
	.section	.nv.constant0._Z22silu_kernel_vec4_bs128PK13__nv_bfloat16PS_ii,"a",@progbits
	.sectionflags	@""
	.align	4
.nv.constant0._Z22silu_kernel_vec4_bs128PK13__nv_bfloat16PS_ii:
	.zero		920


//--------------------- .nv.constant0._Z22silu_kernel_vec2_bs128PK13__nv_bfloat16PS_ii --------------------------
	.section	.nv.constant0._Z22silu_kernel_vec2_bs128PK13__nv_bfloat16PS_ii,"a",@progbits
	.sectionflags	@""
	.align	4
.nv.constant0._Z22silu_kernel_vec2_bs128PK13__nv_bfloat16PS_ii:
	.zero		920


//--------------------- .nv.constant0._Z17silu_kernel_bs128PK13__nv_bfloat16PS_ii --------------------------
	.section	.nv.constant0._Z17silu_kernel_bs128PK13__nv_bfloat16PS_ii,"a",@progbits
	.sectionflags	@""
	.align	4
.nv.constant0._Z17silu_kernel_bs128PK13__nv_bfloat16PS_ii:
	.zero		920


//--------------------- .nv.constant0._Z16silu_kernel_vec8PK13__nv_bfloat16PS_ii --------------------------
	.section	.nv.constant0._Z16silu_kernel_vec8PK13__nv_bfloat16PS_ii,"a",@progbits
	.sectionflags	@""
	.align	4
.nv.constant0._Z16silu_kernel_vec8PK13__nv_bfloat16PS_ii:
	.zero		920


//--------------------- .nv.constant0._Z16silu_kernel_vec4PK13__nv_bfloat16PS_ii --------------------------
	.section	.nv.constant0._Z16silu_kernel_vec4PK13__nv_bfloat16PS_ii,"a",@progbits
	.sectionflags	@""
	.align	4
.nv.constant0._Z16silu_kernel_vec4PK13__nv_bfloat16PS_ii:
	.zero		920


//--------------------- .nv.constant0._Z16silu_kernel_vec2PK13__nv_bfloat16PS_ii --------------------------
	.section	.nv.constant0._Z16silu_kernel_vec2PK13__nv_bfloat16PS_ii,"a",@progbits
	.sectionflags	@""
	.align	4
.nv.constant0._Z16silu_kernel_vec2PK13__nv_bfloat16PS_ii:
	.zero		920


//--------------------- .nv.constant0._Z11silu_kernelPK13__nv_bfloat16PS_ii --------------------------
	.section	.nv.constant0._Z11silu_kernelPK13__nv_bfloat16PS_ii,"a",@progbits
	.sectionflags	@""
	.align	4
.nv.constant0._Z11silu_kernelPK13__nv_bfloat16PS_ii:
	.zero		920


//--------------------- SYMBOLS --------------------------

	.type		.nv.reservedSmem.offset0,@object
	.size		.nv.reservedSmem.offset0,0x4
